//
// Generated by NVIDIA NVVM Compiler
//
// Compiler Build ID: CL-36424714
// Cuda compilation tools, release 13.0, V13.0.88
// Based on NVVM 20.0.0
//

.version 9.0
.target sm_100
.address_size 64

	// .globl	_Z25matmul_corner_turn_kernelPfS_S_i
// _ZZ25matmul_corner_turn_kernelPfS_S_iE3Ads has been demoted
// _ZZ25matmul_corner_turn_kernelPfS_S_iE3Bds has been demoted
// _ZZ29matmul_not_corner_turn_kernelPfS_S_iE3Ads has been demoted
// _ZZ29matmul_not_corner_turn_kernelPfS_S_iE3Bds has been demoted

.visible .entry _Z25matmul_corner_turn_kernelPfS_S_i(
	.param .u64 .ptr .align 1 _Z25matmul_corner_turn_kernelPfS_S_i_param_0,
	.param .u64 .ptr .align 1 _Z25matmul_corner_turn_kernelPfS_S_i_param_1,
	.param .u64 .ptr .align 1 _Z25matmul_corner_turn_kernelPfS_S_i_param_2,
	.param .u32 _Z25matmul_corner_turn_kernelPfS_S_i_param_3
)
{
	.reg .pred 	%p<3>;
	.reg .b32 	%r<39>;
	.reg .b32 	%f<105>;
	.reg .b64 	%rd<13>;
	// demoted variable
	.shared .align 4 .b8 _ZZ25matmul_corner_turn_kernelPfS_S_iE3Ads[4096];
	// demoted variable
	.shared .align 4 .b8 _ZZ25matmul_corner_turn_kernelPfS_S_iE3Bds[4096];
	ld.param.u64 	%rd3, [_Z25matmul_corner_turn_kernelPfS_S_i_param_0];
	ld.param.u64 	%rd4, [_Z25matmul_corner_turn_kernelPfS_S_i_param_1];
	ld.param.u64 	%rd5, [_Z25matmul_corner_turn_kernelPfS_S_i_param_2];
	ld.param.u32 	%r19, [_Z25matmul_corner_turn_kernelPfS_S_i_param_3];
	mov.u32 	%r20, %ctaid.y;
	shl.b32 	%r21, %r20, 5;
	mov.u32 	%r1, %tid.y;
	add.s32 	%r2, %r21, %r1;
	mov.u32 	%r22, %ctaid.x;
	shl.b32 	%r3, %r22, 5;
	mov.u32 	%r4, %tid.x;
	setp.lt.s32 	%p1, %r19, 32;
	mov.f32 	%f104, 0f00000000;
	@%p1 bra 	$L__BB0_3;
	shl.b32 	%r23, %r1, 7;
	mov.u32 	%r24, _ZZ25matmul_corner_turn_kernelPfS_S_iE3Ads;
	add.s32 	%r5, %r24, %r23;
	shl.b32 	%r25, %r4, 2;
	add.s32 	%r6, %r5, %r25;
	shl.b32 	%r26, %r4, 7;
	mov.u32 	%r27, _ZZ25matmul_corner_turn_kernelPfS_S_iE3Bds;
	add.s32 	%r7, %r27, %r26;
	shl.b32 	%r28, %r1, 2;
	add.s32 	%r8, %r7, %r28;
	shr.s32 	%r29, %r19, 31;
	shr.u32 	%r30, %r29, 27;
	add.s32 	%r31, %r19, %r30;
	shr.s32 	%r32, %r31, 5;
	neg.s32 	%r38, %r32;
	mad.lo.s32 	%r37, %r19, %r2, %r4;
	mad.lo.s32 	%r33, %r4, %r19, %r4;
	add.s32 	%r36, %r33, %r3;
	shl.b32 	%r12, %r19, 5;
	cvta.to.global.u64 	%rd1, %rd3;
	cvta.to.global.u64 	%rd2, %rd4;
	mov.f32 	%f104, 0f00000000;
$L__BB0_2:
	mul.wide.u32 	%rd6, %r37, 4;
	add.s64 	%rd7, %rd1, %rd6;
	ld.global.f32 	%f6, [%rd7];
	st.shared.f32 	[%r6], %f6;
	mul.wide.u32 	%rd8, %r36, 4;
	add.s64 	%rd9, %rd2, %rd8;
	ld.global.f32 	%f7, [%rd9];
	st.shared.f32 	[%r8], %f7;
	bar.sync 	0;
	ld.shared.f32 	%f8, [%r5];
	ld.shared.f32 	%f9, [%r7];
	fma.rn.f32 	%f10, %f8, %f9, %f104;
	ld.shared.f32 	%f11, [%r5+4];
	ld.shared.f32 	%f12, [%r7+4];
	fma.rn.f32 	%f13, %f11, %f12, %f10;
	ld.shared.f32 	%f14, [%r5+8];
	ld.shared.f32 	%f15, [%r7+8];
	fma.rn.f32 	%f16, %f14, %f15, %f13;
	ld.shared.f32 	%f17, [%r5+12];
	ld.shared.f32 	%f18, [%r7+12];
	fma.rn.f32 	%f19, %f17, %f18, %f16;
	ld.shared.f32 	%f20, [%r5+16];
	ld.shared.f32 	%f21, [%r7+16];
	fma.rn.f32 	%f22, %f20, %f21, %f19;
	ld.shared.f32 	%f23, [%r5+20];
	ld.shared.f32 	%f24, [%r7+20];
	fma.rn.f32 	%f25, %f23, %f24, %f22;
	ld.shared.f32 	%f26, [%r5+24];
	ld.shared.f32 	%f27, [%r7+24];
	fma.rn.f32 	%f28, %f26, %f27, %f25;
	ld.shared.f32 	%f29, [%r5+28];
	ld.shared.f32 	%f30, [%r7+28];
	fma.rn.f32 	%f31, %f29, %f30, %f28;
	ld.shared.f32 	%f32, [%r5+32];
	ld.shared.f32 	%f33, [%r7+32];
	fma.rn.f32 	%f34, %f32, %f33, %f31;
	ld.shared.f32 	%f35, [%r5+36];
	ld.shared.f32 	%f36, [%r7+36];
	fma.rn.f32 	%f37, %f35, %f36, %f34;
	ld.shared.f32 	%f38, [%r5+40];
	ld.shared.f32 	%f39, [%r7+40];
	fma.rn.f32 	%f40, %f38, %f39, %f37;
	ld.shared.f32 	%f41, [%r5+44];
	ld.shared.f32 	%f42, [%r7+44];
	fma.rn.f32 	%f43, %f41, %f42, %f40;
	ld.shared.f32 	%f44, [%r5+48];
	ld.shared.f32 	%f45, [%r7+48];
	fma.rn.f32 	%f46, %f44, %f45, %f43;
	ld.shared.f32 	%f47, [%r5+52];
	ld.shared.f32 	%f48, [%r7+52];
	fma.rn.f32 	%f49, %f47, %f48, %f46;
	ld.shared.f32 	%f50, [%r5+56];
	ld.shared.f32 	%f51, [%r7+56];
	fma.rn.f32 	%f52, %f50, %f51, %f49;
	ld.shared.f32 	%f53, [%r5+60];
	ld.shared.f32 	%f54, [%r7+60];
	fma.rn.f32 	%f55, %f53, %f54, %f52;
	ld.shared.f32 	%f56, [%r5+64];
	ld.shared.f32 	%f57, [%r7+64];
	fma.rn.f32 	%f58, %f56, %f57, %f55;
	ld.shared.f32 	%f59, [%r5+68];
	ld.shared.f32 	%f60, [%r7+68];
	fma.rn.f32 	%f61, %f59, %f60, %f58;
	ld.shared.f32 	%f62, [%r5+72];
	ld.shared.f32 	%f63, [%r7+72];
	fma.rn.f32 	%f64, %f62, %f63, %f61;
	ld.shared.f32 	%f65, [%r5+76];
	ld.shared.f32 	%f66, [%r7+76];
	fma.rn.f32 	%f67, %f65, %f66, %f64;
	ld.shared.f32 	%f68, [%r5+80];
	ld.shared.f32 	%f69, [%r7+80];
	fma.rn.f32 	%f70, %f68, %f69, %f67;
	ld.shared.f32 	%f71, [%r5+84];
	ld.shared.f32 	%f72, [%r7+84];
	fma.rn.f32 	%f73, %f71, %f72, %f70;
	ld.shared.f32 	%f74, [%r5+88];
	ld.shared.f32 	%f75, [%r7+88];
	fma.rn.f32 	%f76, %f74, %f75, %f73;
	ld.shared.f32 	%f77, [%r5+92];
	ld.shared.f32 	%f78, [%r7+92];
	fma.rn.f32 	%f79, %f77, %f78, %f76;
	ld.shared.f32 	%f80, [%r5+96];
	ld.shared.f32 	%f81, [%r7+96];
	fma.rn.f32 	%f82, %f80, %f81, %f79;
	ld.shared.f32 	%f83, [%r5+100];
	ld.shared.f32 	%f84, [%r7+100];
	fma.rn.f32 	%f85, %f83, %f84, %f82;
	ld.shared.f32 	%f86, [%r5+104];
	ld.shared.f32 	%f87, [%r7+104];
	fma.rn.f32 	%f88, %f86, %f87, %f85;
	ld.shared.f32 	%f89, [%r5+108];
	ld.shared.f32 	%f90, [%r7+108];
	fma.rn.f32 	%f91, %f89, %f90, %f88;
	ld.shared.f32 	%f92, [%r5+112];
	ld.shared.f32 	%f93, [%r7+112];
	fma.rn.f32 	%f94, %f92, %f93, %f91;
	ld.shared.f32 	%f95, [%r5+116];
	ld.shared.f32 	%f96, [%r7+116];
	fma.rn.f32 	%f97, %f95, %f96, %f94;
	ld.shared.f32 	%f98, [%r5+120];
	ld.shared.f32 	%f99, [%r7+120];
	fma.rn.f32 	%f100, %f98, %f99, %f97;
	ld.shared.f32 	%f101, [%r5+124];
	ld.shared.f32 	%f102, [%r7+124];
	fma.rn.f32 	%f104, %f101, %f102, %f100;
	bar.sync 	0;
	add.s32 	%r38, %r38, 1;
	setp.ne.s32 	%p2, %r38, 0;
	add.s32 	%r37, %r37, 32;
	add.s32 	%r36, %r36, %r12;
	@%p2 bra 	$L__BB0_2;
$L__BB0_3:
	cvta.to.global.u64 	%rd10, %rd5;
	add.s32 	%r34, %r3, %r4;
	mad.lo.s32 	%r35, %r19, %r2, %r34;
	mul.wide.s32 	%rd11, %r35, 4;
	add.s64 	%rd12, %rd10, %rd11;
	st.global.f32 	[%rd12], %f104;
	ret;

}
	// .globl	_Z29matmul_not_corner_turn_kernelPfS_S_i
.visible .entry _Z29matmul_not_corner_turn_kernelPfS_S_i(
	.param .u64 .ptr .align 1 _Z29matmul_not_corner_turn_kernelPfS_S_i_param_0,
	.param .u64 .ptr .align 1 _Z29matmul_not_corner_turn_kernelPfS_S_i_param_1,
	.param .u64 .ptr .align 1 _Z29matmul_not_corner_turn_kernelPfS_S_i_param_2,
	.param .u32 _Z29matmul_not_corner_turn_kernelPfS_S_i_param_3
)
{
	.reg .pred 	%p<3>;
	.reg .b32 	%r<37>;
	.reg .b32 	%f<105>;
	.reg .b64 	%rd<13>;
	// demoted variable
	.shared .align 4 .b8 _ZZ29matmul_not_corner_turn_kernelPfS_S_iE3Ads[4096];
	// demoted variable
	.shared .align 4 .b8 _ZZ29matmul_not_corner_turn_kernelPfS_S_iE3Bds[4096];
	ld.param.u64 	%rd3, [_Z29matmul_not_corner_turn_kernelPfS_S_i_param_0];
	ld.param.u64 	%rd4, [_Z29matmul_not_corner_turn_kernelPfS_S_i_param_1];
	ld.param.u64 	%rd5, [_Z29matmul_not_corner_turn_kernelPfS_S_i_param_2];
	ld.param.u32 	%r19, [_Z29matmul_not_corner_turn_kernelPfS_S_i_param_3];
	mov.u32 	%r20, %ctaid.y;
	shl.b32 	%r21, %r20, 5;
	mov.u32 	%r1, %tid.y;
	add.s32 	%r2, %r21, %r1;
	mov.u32 	%r22, %ctaid.x;
	shl.b32 	%r3, %r22, 5;
	mov.u32 	%r4, %tid.x;
	setp.lt.s32 	%p1, %r19, 32;
	mov.f32 	%f104, 0f00000000;
	@%p1 bra 	$L__BB1_3;
	shl.b32 	%r23, %r1, 7;
	mov.u32 	%r24, _ZZ29matmul_not_corner_turn_kernelPfS_S_iE3Ads;
	add.s32 	%r5, %r24, %r23;
	shl.b32 	%r25, %r4, 2;
	add.s32 	%r6, %r5, %r25;
	mov.u32 	%r26, _ZZ29matmul_not_corner_turn_kernelPfS_S_iE3Bds;
	add.s32 	%r8, %r26, %r25;
	add.s32 	%r7, %r8, %r23;
	shr.s32 	%r27, %r19, 31;
	shr.u32 	%r28, %r27, 27;
	add.s32 	%r29, %r19, %r28;
	shr.s32 	%r30, %r29, 5;
	neg.s32 	%r36, %r30;
	mad.lo.s32 	%r35, %r19, %r2, %r4;
	mad.lo.s32 	%r31, %r1, %r19, %r4;
	add.s32 	%r34, %r31, %r3;
	shl.b32 	%r12, %r19, 5;
	cvta.to.global.u64 	%rd1, %rd3;
	cvta.to.global.u64 	%rd2, %rd4;
	mov.f32 	%f104, 0f00000000;
$L__BB1_2:
	mul.wide.u32 	%rd6, %r35, 4;
	add.s64 	%rd7, %rd1, %rd6;
	ld.global.f32 	%f6, [%rd7];
	st.shared.f32 	[%r6], %f6;
	mul.wide.u32 	%rd8, %r34, 4;
	add.s64 	%rd9, %rd2, %rd8;
	ld.global.f32 	%f7, [%rd9];
	st.shared.f32 	[%r7], %f7;
	bar.sync 	0;
	ld.shared.f32 	%f8, [%r5];
	ld.shared.f32 	%f9, [%r8];
	fma.rn.f32 	%f10, %f8, %f9, %f104;
	ld.shared.f32 	%f11, [%r5+4];
	ld.shared.f32 	%f12, [%r8+128];
	fma.rn.f32 	%f13, %f11, %f12, %f10;
	ld.shared.f32 	%f14, [%r5+8];
	ld.shared.f32 	%f15, [%r8+256];
	fma.rn.f32 	%f16, %f14, %f15, %f13;
	ld.shared.f32 	%f17, [%r5+12];
	ld.shared.f32 	%f18, [%r8+384];
	fma.rn.f32 	%f19, %f17, %f18, %f16;
	ld.shared.f32 	%f20, [%r5+16];
	ld.shared.f32 	%f21, [%r8+512];
	fma.rn.f32 	%f22, %f20, %f21, %f19;
	ld.shared.f32 	%f23, [%r5+20];
	ld.shared.f32 	%f24, [%r8+640];
	fma.rn.f32 	%f25, %f23, %f24, %f22;
	ld.shared.f32 	%f26, [%r5+24];
	ld.shared.f32 	%f27, [%r8+768];
	fma.rn.f32 	%f28, %f26, %f27, %f25;
	ld.shared.f32 	%f29, [%r5+28];
	ld.shared.f32 	%f30, [%r8+896];
	fma.rn.f32 	%f31, %f29, %f30, %f28;
	ld.shared.f32 	%f32, [%r5+32];
	ld.shared.f32 	%f33, [%r8+1024];
	fma.rn.f32 	%f34, %f32, %f33, %f31;
	ld.shared.f32 	%f35, [%r5+36];
	ld.shared.f32 	%f36, [%r8+1152];
	fma.rn.f32 	%f37, %f35, %f36, %f34;
	ld.shared.f32 	%f38, [%r5+40];
	ld.shared.f32 	%f39, [%r8+1280];
	fma.rn.f32 	%f40, %f38, %f39, %f37;
	ld.shared.f32 	%f41, [%r5+44];
	ld.shared.f32 	%f42, [%r8+1408];
	fma.rn.f32 	%f43, %f41, %f42, %f40;
	ld.shared.f32 	%f44, [%r5+48];
	ld.shared.f32 	%f45, [%r8+1536];
	fma.rn.f32 	%f46, %f44, %f45, %f43;
	ld.shared.f32 	%f47, [%r5+52];
	ld.shared.f32 	%f48, [%r8+1664];
	fma.rn.f32 	%f49, %f47, %f48, %f46;
	ld.shared.f32 	%f50, [%r5+56];
	ld.shared.f32 	%f51, [%r8+1792];
	fma.rn.f32 	%f52, %f50, %f51, %f49;
	ld.shared.f32 	%f53, [%r5+60];
	ld.shared.f32 	%f54, [%r8+1920];
	fma.rn.f32 	%f55, %f53, %f54, %f52;
	ld.shared.f32 	%f56, [%r5+64];
	ld.shared.f32 	%f57, [%r8+2048];
	fma.rn.f32 	%f58, %f56, %f57, %f55;
	ld.shared.f32 	%f59, [%r5+68];
	ld.shared.f32 	%f60, [%r8+2176];
	fma.rn.f32 	%f61, %f59, %f60, %f58;
	ld.shared.f32 	%f62, [%r5+72];
	ld.shared.f32 	%f63, [%r8+2304];
	fma.rn.f32 	%f64, %f62, %f63, %f61;
	ld.shared.f32 	%f65, [%r5+76];
	ld.shared.f32 	%f66, [%r8+2432];
	fma.rn.f32 	%f67, %f65, %f66, %f64;
	ld.shared.f32 	%f68, [%r5+80];
	ld.shared.f32 	%f69, [%r8+2560];
	fma.rn.f32 	%f70, %f68, %f69, %f67;
	ld.shared.f32 	%f71, [%r5+84];
	ld.shared.f32 	%f72, [%r8+2688];
	fma.rn.f32 	%f73, %f71, %f72, %f70;
	ld.shared.f32 	%f74, [%r5+88];
	ld.shared.f32 	%f75, [%r8+2816];
	fma.rn.f32 	%f76, %f74, %f75, %f73;
	ld.shared.f32 	%f77, [%r5+92];
	ld.shared.f32 	%f78, [%r8+2944];
	fma.rn.f32 	%f79, %f77, %f78, %f76;
	ld.shared.f32 	%f80, [%r5+96];
	ld.shared.f32 	%f81, [%r8+3072];
	fma.rn.f32 	%f82, %f80, %f81, %f79;
	ld.shared.f32 	%f83, [%r5+100];
	ld.shared.f32 	%f84, [%r8+3200];
	fma.rn.f32 	%f85, %f83, %f84, %f82;
	ld.shared.f32 	%f86, [%r5+104];
	ld.shared.f32 	%f87, [%r8+3328];
	fma.rn.f32 	%f88, %f86, %f87, %f85;
	ld.shared.f32 	%f89, [%r5+108];
	ld.shared.f32 	%f90, [%r8+3456];
	fma.rn.f32 	%f91, %f89, %f90, %f88;
	ld.shared.f32 	%f92, [%r5+112];
	ld.shared.f32 	%f93, [%r8+3584];
	fma.rn.f32 	%f94, %f92, %f93, %f91;
	ld.shared.f32 	%f95, [%r5+116];
	ld.shared.f32 	%f96, [%r8+3712];
	fma.rn.f32 	%f97, %f95, %f96, %f94;
	ld.shared.f32 	%f98, [%r5+120];
	ld.shared.f32 	%f99, [%r8+3840];
	fma.rn.f32 	%f100, %f98, %f99, %f97;
	ld.shared.f32 	%f101, [%r5+124];
	ld.shared.f32 	%f102, [%r8+3968];
	fma.rn.f32 	%f104, %f101, %f102, %f100;
	bar.sync 	0;
	add.s32 	%r36, %r36, 1;
	setp.ne.s32 	%p2, %r36, 0;
	add.s32 	%r35, %r35, 32;
	add.s32 	%r34, %r34, %r12;
	@%p2 bra 	$L__BB1_2;
$L__BB1_3:
	cvta.to.global.u64 	%rd10, %rd5;
	add.s32 	%r32, %r3, %r4;
	mad.lo.s32 	%r33, %r19, %r2, %r32;
	mul.wide.s32 	%rd11, %r33, 4;
	add.s64 	%rd12, %rd10, %rd11;
	st.global.f32 	[%rd12], %f104;
	ret;

}
	// .globl	_Z19check_result_kernelPKfS0_S0_iiiPi
.visible .entry _Z19check_result_kernelPKfS0_S0_iiiPi(
	.param .u64 .ptr .align 1 _Z19check_result_kernelPKfS0_S0_iiiPi_param_0,
	.param .u64 .ptr .align 1 _Z19check_result_kernelPKfS0_S0_iiiPi_param_1,
	.param .u64 .ptr .align 1 _Z19check_result_kernelPKfS0_S0_iiiPi_param_2,
	.param .u32 _Z19check_result_kernelPKfS0_S0_iiiPi_param_3,
	.param .u32 _Z19check_result_kernelPKfS0_S0_iiiPi_param_4,
	.param .u32 _Z19check_result_kernelPKfS0_S0_iiiPi_param_5,
	.param .u64 .ptr .align 1 _Z19check_result_kernelPKfS0_S0_iiiPi_param_6
)
{
	.reg .pred 	%p<14>;
	.reg .b32 	%r<95>;
	.reg .b32 	%f<71>;
	.reg .b64 	%rd<72>;

	ld.param.u64 	%rd5, [_Z19check_result_kernelPKfS0_S0_iiiPi_param_0];
	ld.param.u64 	%rd6, [_Z19check_result_kernelPKfS0_S0_iiiPi_param_1];
	ld.param.u32 	%r46, [_Z19check_result_kernelPKfS0_S0_iiiPi_param_3];
	ld.param.u32 	%r47, [_Z19check_result_kernelPKfS0_S0_iiiPi_param_4];
	ld.param.u32 	%r45, [_Z19check_result_kernelPKfS0_S0_iiiPi_param_5];
	ld.param.u64 	%rd4, [_Z19check_result_kernelPKfS0_S0_iiiPi_param_6];
	cvta.to.global.u64 	%rd1, %rd6;
	cvta.to.global.u64 	%rd2, %rd5;
	mov.u32 	%r48, %ctaid.x;
	mov.u32 	%r49, %ntid.x;
	mov.u32 	%r50, %tid.x;
	mad.lo.s32 	%r1, %r48, %r49, %r50;
	mov.u32 	%r51, %ctaid.y;
	mov.u32 	%r52, %ntid.y;
	mul.lo.s32 	%r2, %r51, %r52;
	mov.u32 	%r3, %tid.y;
	add.s32 	%r53, %r2, %r3;
	setp.ge.u32 	%p1, %r1, %r46;
	setp.ge.u32 	%p2, %r53, %r47;
	or.pred  	%p3, %p1, %p2;
	@%p3 bra 	$L__BB2_15;
	setp.lt.s32 	%p4, %r45, 1;
	mov.f32 	%f70, 0f00000000;
	@%p4 bra 	$L__BB2_13;
	mul.lo.s32 	%r5, %r45, %r1;
	and.b32  	%r6, %r45, 7;
	setp.lt.u32 	%p5, %r45, 8;
	mov.f32 	%f70, 0f00000000;
	mov.b32 	%r93, 0;
	@%p5 bra 	$L__BB2_5;
	and.b32  	%r93, %r45, 2147483640;
	neg.s32 	%r91, %r93;
	add.s32 	%r55, %r3, %r47;
	add.s32 	%r90, %r55, %r2;
	shl.b32 	%r10, %r47, 3;
	shl.b32 	%r56, %r47, 1;
	add.s32 	%r89, %r53, %r56;
	mad.lo.s32 	%r88, %r47, 3, %r53;
	shl.b32 	%r57, %r47, 2;
	add.s32 	%r87, %r53, %r57;
	mad.lo.s32 	%r86, %r47, 5, %r53;
	mad.lo.s32 	%r85, %r47, 6, %r53;
	mad.lo.s32 	%r84, %r47, 7, %r53;
	add.s32 	%r82, %r5, 3;
	mov.f32 	%f70, 0f00000000;
	mov.u32 	%r83, %r53;
$L__BB2_4:
	.pragma "nounroll";
	add.s32 	%r58, %r82, -3;
	mul.wide.u32 	%rd7, %r58, 4;
	add.s64 	%rd8, %rd2, %rd7;
	ld.global.f32 	%f17, [%rd8];
	mul.wide.u32 	%rd9, %r83, 4;
	add.s64 	%rd10, %rd1, %rd9;
	ld.global.f32 	%f18, [%rd10];
	fma.rn.f32 	%f19, %f17, %f18, %f70;
	add.s32 	%r59, %r82, -2;
	mul.wide.u32 	%rd11, %r59, 4;
	add.s64 	%rd12, %rd2, %rd11;
	ld.global.f32 	%f20, [%rd12];
	mul.wide.u32 	%rd13, %r90, 4;
	add.s64 	%rd14, %rd1, %rd13;
	ld.global.f32 	%f21, [%rd14];
	fma.rn.f32 	%f22, %f20, %f21, %f19;
	add.s32 	%r60, %r82, -1;
	mul.wide.u32 	%rd15, %r60, 4;
	add.s64 	%rd16, %rd2, %rd15;
	ld.global.f32 	%f23, [%rd16];
	mul.wide.u32 	%rd17, %r89, 4;
	add.s64 	%rd18, %rd1, %rd17;
	ld.global.f32 	%f24, [%rd18];
	fma.rn.f32 	%f25, %f23, %f24, %f22;
	add.s32 	%r61, %r82, 4;
	mul.wide.u32 	%rd19, %r82, 4;
	add.s64 	%rd20, %rd2, %rd19;
	ld.global.f32 	%f26, [%rd20];
	mul.wide.u32 	%rd21, %r88, 4;
	add.s64 	%rd22, %rd1, %rd21;
	ld.global.f32 	%f27, [%rd22];
	fma.rn.f32 	%f28, %f26, %f27, %f25;
	add.s32 	%r62, %r82, 1;
	mul.wide.u32 	%rd23, %r62, 4;
	add.s64 	%rd24, %rd2, %rd23;
	ld.global.f32 	%f29, [%rd24];
	mul.wide.u32 	%rd25, %r87, 4;
	add.s64 	%rd26, %rd1, %rd25;
	ld.global.f32 	%f30, [%rd26];
	fma.rn.f32 	%f31, %f29, %f30, %f28;
	add.s32 	%r63, %r82, 2;
	mul.wide.u32 	%rd27, %r63, 4;
	add.s64 	%rd28, %rd2, %rd27;
	ld.global.f32 	%f32, [%rd28];
	mul.wide.u32 	%rd29, %r86, 4;
	add.s64 	%rd30, %rd1, %rd29;
	ld.global.f32 	%f33, [%rd30];
	fma.rn.f32 	%f34, %f32, %f33, %f31;
	add.s32 	%r64, %r82, 3;
	mul.wide.u32 	%rd31, %r64, 4;
	add.s64 	%rd32, %rd2, %rd31;
	ld.global.f32 	%f35, [%rd32];
	mul.wide.u32 	%rd33, %r85, 4;
	add.s64 	%rd34, %rd1, %rd33;
	ld.global.f32 	%f36, [%rd34];
	fma.rn.f32 	%f37, %f35, %f36, %f34;
	mul.wide.u32 	%rd35, %r61, 4;
	add.s64 	%rd36, %rd2, %rd35;
	ld.global.f32 	%f38, [%rd36];
	mul.wide.u32 	%rd37, %r84, 4;
	add.s64 	%rd38, %rd1, %rd37;
	ld.global.f32 	%f39, [%rd38];
	fma.rn.f32 	%f70, %f38, %f39, %f37;
	add.s32 	%r91, %r91, 8;
	add.s32 	%r90, %r90, %r10;
	add.s32 	%r89, %r89, %r10;
	add.s32 	%r88, %r88, %r10;
	add.s32 	%r87, %r87, %r10;
	add.s32 	%r86, %r86, %r10;
	add.s32 	%r85, %r85, %r10;
	add.s32 	%r84, %r84, %r10;
	add.s32 	%r83, %r83, %r10;
	add.s32 	%r82, %r82, 8;
	setp.ne.s32 	%p6, %r91, 0;
	@%p6 bra 	$L__BB2_4;
$L__BB2_5:
	setp.eq.s32 	%p7, %r6, 0;
	@%p7 bra 	$L__BB2_13;
	and.b32  	%r39, %r45, 3;
	setp.lt.u32 	%p8, %r6, 4;
	@%p8 bra 	$L__BB2_8;
	add.s32 	%r65, %r93, %r5;
	mul.wide.u32 	%rd39, %r65, 4;
	add.s64 	%rd40, %rd2, %rd39;
	ld.global.f32 	%f41, [%rd40];
	mad.lo.s32 	%r66, %r93, %r47, %r53;
	mul.wide.u32 	%rd41, %r66, 4;
	add.s64 	%rd42, %rd1, %rd41;
	ld.global.f32 	%f42, [%rd42];
	fma.rn.f32 	%f43, %f41, %f42, %f70;
	add.s32 	%r67, %r65, 1;
	mul.wide.u32 	%rd43, %r67, 4;
	add.s64 	%rd44, %rd2, %rd43;
	ld.global.f32 	%f44, [%rd44];
	add.s32 	%r68, %r66, %r47;
	mul.wide.u32 	%rd45, %r68, 4;
	add.s64 	%rd46, %rd1, %rd45;
	ld.global.f32 	%f45, [%rd46];
	fma.rn.f32 	%f46, %f44, %f45, %f43;
	add.s32 	%r69, %r65, 2;
	mul.wide.u32 	%rd47, %r69, 4;
	add.s64 	%rd48, %rd2, %rd47;
	ld.global.f32 	%f47, [%rd48];
	add.s32 	%r70, %r68, %r47;
	mul.wide.u32 	%rd49, %r70, 4;
	add.s64 	%rd50, %rd1, %rd49;
	ld.global.f32 	%f48, [%rd50];
	fma.rn.f32 	%f49, %f47, %f48, %f46;
	add.s32 	%r71, %r65, 3;
	mul.wide.u32 	%rd51, %r71, 4;
	add.s64 	%rd52, %rd2, %rd51;
	ld.global.f32 	%f50, [%rd52];
	add.s32 	%r72, %r70, %r47;
	mul.wide.u32 	%rd53, %r72, 4;
	add.s64 	%rd54, %rd1, %rd53;
	ld.global.f32 	%f51, [%rd54];
	fma.rn.f32 	%f70, %f50, %f51, %f49;
	add.s32 	%r93, %r93, 4;
$L__BB2_8:
	setp.eq.s32 	%p9, %r39, 0;
	@%p9 bra 	$L__BB2_13;
	setp.eq.s32 	%p10, %r39, 1;
	@%p10 bra 	$L__BB2_11;
	add.s32 	%r73, %r93, %r5;
	mul.wide.u32 	%rd55, %r73, 4;
	add.s64 	%rd56, %rd2, %rd55;
	ld.global.f32 	%f53, [%rd56];
	mad.lo.s32 	%r74, %r93, %r47, %r53;
	mul.wide.u32 	%rd57, %r74, 4;
	add.s64 	%rd58, %rd1, %rd57;
	ld.global.f32 	%f54, [%rd58];
	fma.rn.f32 	%f55, %f53, %f54, %f70;
	add.s32 	%r75, %r73, 1;
	mul.wide.u32 	%rd59, %r75, 4;
	add.s64 	%rd60, %rd2, %rd59;
	ld.global.f32 	%f56, [%rd60];
	add.s32 	%r76, %r74, %r47;
	mul.wide.u32 	%rd61, %r76, 4;
	add.s64 	%rd62, %rd1, %rd61;
	ld.global.f32 	%f57, [%rd62];
	fma.rn.f32 	%f70, %f56, %f57, %f55;
	add.s32 	%r93, %r93, 2;
$L__BB2_11:
	and.b32  	%r77, %r45, 1;
	setp.eq.b32 	%p11, %r77, 1;
	not.pred 	%p12, %p11;
	@%p12 bra 	$L__BB2_13;
	add.s32 	%r78, %r93, %r5;
	mul.wide.u32 	%rd63, %r78, 4;
	add.s64 	%rd64, %rd2, %rd63;
	ld.global.f32 	%f58, [%rd64];
	mad.lo.s32 	%r79, %r93, %r47, %r53;
	mul.wide.u32 	%rd65, %r79, 4;
	add.s64 	%rd66, %rd1, %rd65;
	ld.global.f32 	%f59, [%rd66];
	fma.rn.f32 	%f70, %f58, %f59, %f70;
$L__BB2_13:
	ld.param.u64 	%rd71, [_Z19check_result_kernelPKfS0_S0_iiiPi_param_2];
	mad.lo.s32 	%r80, %r47, %r1, %r53;
	cvta.to.global.u64 	%rd67, %rd71;
	mul.wide.u32 	%rd68, %r80, 4;
	add.s64 	%rd69, %rd67, %rd68;
	ld.global.f32 	%f60, [%rd69];
	sub.f32 	%f61, %f70, %f60;
	abs.f32 	%f62, %f61;
	setp.leu.f32 	%p13, %f62, 0f3727C5AC;
	@%p13 bra 	$L__BB2_15;
	cvta.to.global.u64 	%rd70, %rd4;
	atom.global.exch.b32 	%r81, [%rd70], 1;
$L__BB2_15:
	ret;

}


// ===== COMPILED SASS (sm_100) =====

	.target	sm_100

	.elftype	@"ET_EXEC"


//--------------------- .note.nv.tkinfo           --------------------------
	.section	.note.nv.tkinfo,"",@"SHT_NOTE"
	.sectionflags	@"SHF_NOTE_NV_TKINFO"
	.tkinfo
        /*0018*/ 	.word	0x00000002
        /*0030*/ 	.string	""
        /*0030*/ 	.string	"ptxas"
        /*0030*/ 	.string	"Cuda compilation tools, release 13.0, V13.0.88"
        /*0030*/ 	.string	"Build cuda_13.0.r13.0/compiler.36424714_0"
        /*0030*/ 	.string	"-arch sm_100 -m 64 "



//--------------------- .note.nv.cuinfo           --------------------------
	.section	.note.nv.cuinfo,"",@"SHT_NOTE"
	.sectionflags	@"SHF_NOTE_NV_CUINFO"
        /*0018*/ 	.short	0x0002
        /*001a*/ 	.short	0x0064
        /*001c*/ 	.short	0x0082
	.zero		2


//--------------------- .nv.info                  --------------------------
	.section	.nv.info,"",@"SHT_CUDA_INFO"
	.align	4


	//----- nvinfo : EIATTR_REGCOUNT
	.align		4
        /*0000*/ 	.byte	0x04, 0x2f
        /*0002*/ 	.short	(.L_1 - .L_0)
	.align		4
.L_0:
        /*0004*/ 	.word	index@(_Z25matmul_corner_turn_kernelPfS_S_i)
        /*0008*/ 	.word	0x0000002b


	//----- nvinfo : EIATTR_FRAME_SIZE
	.align		4
.L_1:
        /*000c*/ 	.byte	0x04, 0x11
        /*000e*/ 	.short	(.L_3 - .L_2)
	.align		4
.L_2:
        /*0010*/ 	.word	index@(_Z25matmul_corner_turn_kernelPfS_S_i)
        /*0014*/ 	.word	0x00000000


	//----- nvinfo : EIATTR_REGCOUNT
	.align		4
.L_3:
        /*0018*/ 	.byte	0x04, 0x2f
        /*001a*/ 	.short	(.L_5 - .L_4)
	.align		4
.L_4:
        /*001c*/ 	.word	index@(_Z29matmul_not_corner_turn_kernelPfS_S_i)
        /*0020*/ 	.word	0x00000020


	//----- nvinfo : EIATTR_FRAME_SIZE
	.align		4
.L_5:
        /*0024*/ 	.byte	0x04, 0x11
        /*0026*/ 	.short	(.L_7 - .L_6)
	.align		4
.L_6:
        /*0028*/ 	.word	index@(_Z29matmul_not_corner_turn_kernelPfS_S_i)
        /*002c*/ 	.word	0x00000000


	//----- nvinfo : EIATTR_REGCOUNT
	.align		4
.L_7:
        /*0030*/ 	.byte	0x04, 0x2f
        /*0032*/ 	.short	(.L_9 - .L_8)
	.align		4
.L_8:
        /*0034*/ 	.word	index@(_Z19check_result_kernelPKfS0_S0_iiiPi)
        /*0038*/ 	.word	0x00000020


	//----- nvinfo : EIATTR_FRAME_SIZE
	.align		4
.L_9:
        /*003c*/ 	.byte	0x04, 0x11
        /*003e*/ 	.short	(.L_11 - .L_10)
	.align		4
.L_10:
        /*0040*/ 	.word	index@(_Z19check_result_kernelPKfS0_S0_iiiPi)
        /*0044*/ 	.word	0x00000000


	//----- nvinfo : EIATTR_MIN_STACK_SIZE
	.align		4
.L_11:
        /*0048*/ 	.byte	0x04, 0x12
        /*004a*/ 	.short	(.L_13 - .L_12)
	.align		4
.L_12:
        /*004c*/ 	.word	index@(_Z19check_result_kernelPKfS0_S0_iiiPi)
        /*0050*/ 	.word	0x00000000


	//----- nvinfo : EIATTR_MIN_STACK_SIZE
	.align		4
.L_13:
        /*0054*/ 	.byte	0x04, 0x12
        /*0056*/ 	.short	(.L_15 - .L_14)
	.align		4
.L_14:
        /*0058*/ 	.word	index@(_Z29matmul_not_corner_turn_kernelPfS_S_i)
        /*005c*/ 	.word	0x00000000


	//----- nvinfo : EIATTR_MIN_STACK_SIZE
	.align		4
.L_15:
        /*0060*/ 	.byte	0x04, 0x12
        /*0062*/ 	.short	(.L_17 - .L_16)
	.align		4
.L_16:
        /*0064*/ 	.word	index@(_Z25matmul_corner_turn_kernelPfS_S_i)
        /*0068*/ 	.word	0x00000000
.L_17:


//--------------------- .nv.compat                --------------------------
	.section	.nv.compat,"",@"SHT_CUDA_COMPAT_INFO"
	.align	4
        /*0000*/ 	.byte	0x02, 0x09, 0x00, 0x00, 0x02, 0x02, 0x01, 0x00, 0x02, 0x05, 0x05, 0x00, 0x03, 0x07, 0x01, 0x01
        /*0010*/ 	.byte	0x02, 0x03, 0x00, 0x00, 0x02, 0x06, 0x01, 0x00, 0x04, 0x0b, 0x08, 0x00, 0x01, 0x00, 0x00, 0x00
        /*0020*/ 	.byte	0x00, 0x00, 0x00, 0x00


//--------------------- .nv.info._Z19check_result_kernelPKfS0_S0_iiiPi --------------------------
	.section	.nv.info._Z19check_result_kernelPKfS0_S0_iiiPi,"",@"SHT_CUDA_INFO"
	.sectionflags	@""
	.align	4


	//----- nvinfo : EIATTR_CUDA_API_VERSION
	.align		4
        /*0000*/ 	.byte	0x04, 0x37
        /*0002*/ 	.short	(.L_19 - .L_18)
.L_18:
        /*0004*/ 	.word	0x00000082


	//----- nvinfo : EIATTR_KPARAM_INFO
	.align		4
.L_19:
        /*0008*/ 	.byte	0x04, 0x17
        /*000a*/ 	.short	(.L_21 - .L_20)
.L_20:
        /*000c*/ 	.word	0x00000000
        /*0010*/ 	.short	0x0006
        /*0012*/ 	.short	0x0028
        /*0014*/ 	.byte	0x00, 0xf5, 0x21, 0x00


	//----- nvinfo : EIATTR_KPARAM_INFO
	.align		4
.L_21:
        /*0018*/ 	.byte	0x04, 0x17
        /*001a*/ 	.short	(.L_23 - .L_22)
.L_22:
        /*001c*/ 	.word	0x00000000
        /*0020*/ 	.short	0x0005
        /*0022*/ 	.short	0x0020
        /*0024*/ 	.byte	0x00, 0xf0, 0x11, 0x00


	//----- nvinfo : EIATTR_KPARAM_INFO
	.align		4
.L_23:
        /*0028*/ 	.byte	0x04, 0x17
        /*002a*/ 	.short	(.L_25 - .L_24)
.L_24:
        /*002c*/ 	.word	0x00000000
        /*0030*/ 	.short	0x0004
        /*0032*/ 	.short	0x001c
        /*0034*/ 	.byte	0x00, 0xf0, 0x11, 0x00


	//----- nvinfo : EIATTR_KPARAM_INFO
	.align		4
.L_25:
        /*0038*/ 	.byte	0x04, 0x17
        /*003a*/ 	.short	(.L_27 - .L_26)
.L_26:
        /*003c*/ 	.word	0x00000000
        /*0040*/ 	.short	0x0003
        /*0042*/ 	.short	0x0018
        /*0044*/ 	.byte	0x00, 0xf0, 0x11, 0x00


	//----- nvinfo : EIATTR_KPARAM_INFO
	.align		4
.L_27:
        /*0048*/ 	.byte	0x04, 0x17
        /*004a*/ 	.short	(.L_29 - .L_28)
.L_28:
        /*004c*/ 	.word	0x00000000
        /*0050*/ 	.short	0x0002
        /*0052*/ 	.short	0x0010
        /*0054*/ 	.byte	0x00, 0xf5, 0x21, 0x00


	//----- nvinfo : EIATTR_KPARAM_INFO
	.align		4
.L_29:
        /*0058*/ 	.byte	0x04, 0x17
        /*005a*/ 	.short	(.L_31 - .L_30)
.L_30:
        /*005c*/ 	.word	0x00000000
        /*0060*/ 	.short	0x0001
        /*0062*/ 	.short	0x0008
        /*0064*/ 	.byte	0x00, 0xf5, 0x21, 0x00


	//----- nvinfo : EIATTR_KPARAM_INFO
	.align		4
.L_31:
        /*0068*/ 	.byte	0x04, 0x17
        /*006a*/ 	.short	(.L_33 - .L_32)
.L_32:
        /*006c*/ 	.word	0x00000000
        /*0070*/ 	.short	0x0000
        /*0072*/ 	.short	0x0000
        /*0074*/ 	.byte	0x00, 0xf5, 0x21, 0x00


	//----- nvinfo : EIATTR_SPARSE_MMA_MASK
	.align		4
.L_33:
        /*0078*/ 	.byte	0x03, 0x50
        /*007a*/ 	.short	0x0000


	//----- nvinfo : EIATTR_MAXREG_COUNT
	.align		4
        /*007c*/ 	.byte	0x03, 0x1b
        /*007e*/ 	.short	0x00ff


	//----- nvinfo : EIATTR_MERCURY_ISA_VERSION
	.align		4
        /*0080*/ 	.byte	0x03, 0x5f
        /*0082*/ 	.short	0x0101


	//----- nvinfo : EIATTR_VRC_CTA_INIT_COUNT
	.align		4
        /*0084*/ 	.byte	0x02, 0x4a
	.zero		1
	.zero		1


	//----- nvinfo : EIATTR_EXIT_INSTR_OFFSETS
	.align		4
        /*0088*/ 	.byte	0x04, 0x1c
        /*008a*/ 	.short	(.L_35 - .L_34)


	//   ....[0]....
.L_34:
        /*008c*/ 	.word	0x000000d0


	//   ....[1]....
        /*0090*/ 	.word	0x00000aa0


	//   ....[2]....
        /*0094*/ 	.word	0x00000ae0


	//----- nvinfo : EIATTR_CBANK_PARAM_SIZE
	.align		4
.L_35:
        /*0098*/ 	.byte	0x03, 0x19
        /*009a*/ 	.short	0x0030


	//----- nvinfo : EIATTR_PARAM_CBANK
	.align		4
        /*009c*/ 	.byte	0x04, 0x0a
        /*009e*/ 	.short	(.L_37 - .L_36)
	.align		4
.L_36:
        /*00a0*/ 	.word	index@(.nv.constant0._Z19check_result_kernelPKfS0_S0_iiiPi)
        /*00a4*/ 	.short	0x0380
        /*00a6*/ 	.short	0x0030


	//----- nvinfo : EIATTR_SW_WAR
	.align		4
.L_37:
        /*00a8*/ 	.byte	0x04, 0x36
        /*00aa*/ 	.short	(.L_39 - .L_38)
.L_38:
        /*00ac*/ 	.word	0x00000008
.L_39:


//--------------------- .nv.info._Z29matmul_not_corner_turn_kernelPfS_S_i --------------------------
	.section	.nv.info._Z29matmul_not_corner_turn_kernelPfS_S_i,"",@"SHT_CUDA_INFO"
	.sectionflags	@""
	.align	4


	//----- nvinfo : EIATTR_CUDA_API_VERSION
	.align		4
        /*0000*/ 	.byte	0x04, 0x37
        /*0002*/ 	.short	(.L_41 - .L_40)
.L_40:
        /*0004*/ 	.word	0x00000082


	//----- nvinfo : EIATTR_KPARAM_INFO
	.align		4
.L_41:
        /*0008*/ 	.byte	0x04, 0x17
        /*000a*/ 	.short	(.L_43 - .L_42)
.L_42:
        /*000c*/ 	.word	0x00000000
        /*0010*/ 	.short	0x0003
        /*0012*/ 	.short	0x0018
        /*0014*/ 	.byte	0x00, 0xf0, 0x11, 0x00


	//----- nvinfo : EIATTR_KPARAM_INFO
	.align		4
.L_43:
        /*0018*/ 	.byte	0x04, 0x17
        /*001a*/ 	.short	(.L_45 - .L_44)
.L_44:
        /*001c*/ 	.word	0x00000000
        /*0020*/ 	.short	0x0002
        /*0022*/ 	.short	0x0010
        /*0024*/ 	.byte	0x00, 0xf5, 0x21, 0x00


	//----- nvinfo : EIATTR_KPARAM_INFO
	.align		4
.L_45:
        /*0028*/ 	.byte	0x04, 0x17
        /*002a*/ 	.short	(.L_47 - .L_46)
.L_46:
        /*002c*/ 	.word	0x00000000
        /*0030*/ 	.short	0x0001
        /*0032*/ 	.short	0x0008
        /*0034*/ 	.byte	0x00, 0xf5, 0x21, 0x00


	//----- nvinfo : EIATTR_KPARAM_INFO
	.align		4
.L_47:
        /*0038*/ 	.byte	0x04, 0x17
        /*003a*/ 	.short	(.L_49 - .L_48)
.L_48:
        /*003c*/ 	.word	0x00000000
        /*0040*/ 	.short	0x0000
        /*0042*/ 	.short	0x0000
        /*0044*/ 	.byte	0x00, 0xf5, 0x21, 0x00


	//----- nvinfo : EIATTR_SPARSE_MMA_MASK
	.align		4
.L_49:
        /*0048*/ 	.byte	0x03, 0x50
        /*004a*/ 	.short	0x0000


	//----- nvinfo : EIATTR_MAXREG_COUNT
	.align		4
        /*004c*/ 	.byte	0x03, 0x1b
        /*004e*/ 	.short	0x00ff


	//----- nvinfo : EIATTR_NUM_BARRIERS
	.align		4
        /*0050*/ 	.byte	0x02, 0x4c
        /*0052*/ 	.byte	0x01
	.zero		1


	//----- nvinfo : EIATTR_MERCURY_ISA_VERSION
	.align		4
        /*0054*/ 	.byte	0x03, 0x5f
        /*0056*/ 	.short	0x0101


	//----- nvinfo : EIATTR_VRC_CTA_INIT_COUNT
	.align		4
        /*0058*/ 	.byte	0x02, 0x4a
	.zero		1
	.zero		1


	//----- nvinfo : EIATTR_EXIT_INSTR_OFFSETS
	.align		4
        /*005c*/ 	.byte	0x04, 0x1c
        /*005e*/ 	.short	(.L_51 - .L_50)


	//   ....[0]....
.L_50:
        /*0060*/ 	.word	0x00000780


	//----- nvinfo : EIATTR_CBANK_PARAM_SIZE
	.align		4
.L_51:
        /*0064*/ 	.byte	0x03, 0x19
        /*0066*/ 	.short	0x001c


	//----- nvinfo : EIATTR_PARAM_CBANK
	.align		4
        /*0068*/ 	.byte	0x04, 0x0a
        /*006a*/ 	.short	(.L_53 - .L_52)
	.align		4
.L_52:
        /*006c*/ 	.word	index@(.nv.constant0._Z29matmul_not_corner_turn_kernelPfS_S_i)
        /*0070*/ 	.short	0x0380
        /*0072*/ 	.short	0x001c


	//----- nvinfo : EIATTR_SW_WAR
	.align		4
.L_53:
        /*0074*/ 	.byte	0x04, 0x36
        /*0076*/ 	.short	(.L_55 - .L_54)
.L_54:
        /*0078*/ 	.word	0x00000008
.L_55:


//--------------------- .nv.info._Z25matmul_corner_turn_kernelPfS_S_i --------------------------
	.section	.nv.info._Z25matmul_corner_turn_kernelPfS_S_i,"",@"SHT_CUDA_INFO"
	.sectionflags	@""
	.align	4


	//----- nvinfo : EIATTR_CUDA_API_VERSION
	.align		4
        /*0000*/ 	.byte	0x04, 0x37
        /*0002*/ 	.short	(.L_57 - .L_56)
.L_56:
        /*0004*/ 	.word	0x00000082


	//----- nvinfo : EIATTR_KPARAM_INFO
	.align		4
.L_57:
        /*0008*/ 	.byte	0x04, 0x17
        /*000a*/ 	.short	(.L_59 - .L_58)
.L_58:
        /*000c*/ 	.word	0x00000000
        /*0010*/ 	.short	0x0003
        /*0012*/ 	.short	0x0018
        /*0014*/ 	.byte	0x00, 0xf0, 0x11, 0x00


	//----- nvinfo : EIATTR_KPARAM_INFO
	.align		4
.L_59:
        /*0018*/ 	.byte	0x04, 0x17
        /*001a*/ 	.short	(.L_61 - .L_60)
.L_60:
        /*001c*/ 	.word	0x00000000
        /*0020*/ 	.short	0x0002
        /*0022*/ 	.short	0x0010
        /*0024*/ 	.byte	0x00, 0xf5, 0x21, 0x00


	//----- nvinfo : EIATTR_KPARAM_INFO
	.align		4
.L_61:
        /*0028*/ 	.byte	0x04, 0x17
        /*002a*/ 	.short	(.L_63 - .L_62)
.L_62:
        /*002c*/ 	.word	0x00000000
        /*0030*/ 	.short	0x0001
        /*0032*/ 	.short	0x0008
        /*0034*/ 	.byte	0x00, 0xf5, 0x21, 0x00


	//----- nvinfo : EIATTR_KPARAM_INFO
	.align		4
.L_63:
        /*0038*/ 	.byte	0x04, 0x17
        /*003a*/ 	.short	(.L_65 - .L_64)
.L_64:
        /*003c*/ 	.word	0x00000000
        /*0040*/ 	.short	0x0000
        /*0042*/ 	.short	0x0000
        /*0044*/ 	.byte	0x00, 0xf5, 0x21, 0x00


	//----- nvinfo : EIATTR_SPARSE_MMA_MASK
	.align		4
.L_65:
        /*0048*/ 	.byte	0x03, 0x50
        /*004a*/ 	.short	0x0000


	//----- nvinfo : EIATTR_MAXREG_COUNT
	.align		4
        /*004c*/ 	.byte	0x03, 0x1b
        /*004e*/ 	.short	0x00ff


	//----- nvinfo : EIATTR_NUM_BARRIERS
	.align		4
        /*0050*/ 	.byte	0x02, 0x4c
        /*0052*/ 	.byte	0x01
	.zero		1


	//----- nvinfo : EIATTR_MERCURY_ISA_VERSION
	.align		4
        /*0054*/ 	.byte	0x03, 0x5f
        /*0056*/ 	.short	0x0101


	//----- nvinfo : EIATTR_VRC_CTA_INIT_COUNT
	.align		4
        /*0058*/ 	.byte	0x02, 0x4a
	.zero		1
	.zero		1


	//----- nvinfo : EIATTR_EXIT_INSTR_OFFSETS
	.align		4
        /*005c*/ 	.byte	0x04, 0x1c
        /*005e*/ 	.short	(.L_67 - .L_66)


	//   ....[0]....
.L_66:
        /*0060*/ 	.word	0x00000600


	//----- nvinfo : EIATTR_CBANK_PARAM_SIZE
	.align		4
.L_67:
        /*0064*/ 	.byte	0x03, 0x19
        /*0066*/ 	.short	0x001c


	//----- nvinfo : EIATTR_PARAM_CBANK
	.align		4
        /*0068*/ 	.byte	0x04, 0x0a
        /*006a*/ 	.short	(.L_69 - .L_68)
	.align		4
.L_68:
        /*006c*/ 	.word	index@(.nv.constant0._Z25matmul_corner_turn_kernelPfS_S_i)
        /*0070*/ 	.short	0x0380
        /*0072*/ 	.short	0x001c


	//----- nvinfo : EIATTR_SW_WAR
	.align		4
.L_69:
        /*0074*/ 	.byte	0x04, 0x36
        /*0076*/ 	.short	(.L_71 - .L_70)
.L_70:
        /*0078*/ 	.word	0x00000008
.L_71:


//--------------------- .nv.callgraph             --------------------------
	.section	.nv.callgraph,"",@"SHT_CUDA_CALLGRAPH"
	.align	4
	.sectionentsize	8
	.align		4
        /*0000*/ 	.word	0x00000000
	.align		4
        /*0004*/ 	.word	0xffffffff
	.align		4
        /*0008*/ 	.word	0x00000000
	.align		4
        /*000c*/ 	.word	0xfffffffe
	.align		4
        /*0010*/ 	.word	0x00000000
	.align		4
        /*0014*/ 	.word	0xfffffffd
	.align		4
        /*0018*/ 	.word	0x00000000
	.align		4
        /*001c*/ 	.word	0xfffffffc


//--------------------- .text._Z19check_result_kernelPKfS0_S0_iiiPi --------------------------
	.section	.text._Z19check_result_kernelPKfS0_S0_iiiPi,"ax",@progbits
	.align	128
        .global         _Z19check_result_kernelPKfS0_S0_iiiPi
        .type           _Z19check_result_kernelPKfS0_S0_iiiPi,@function
        .size           _Z19check_result_kernelPKfS0_S0_iiiPi,(.L_x_11 - _Z19check_result_kernelPKfS0_S0_iiiPi)
        .other          _Z19check_result_kernelPKfS0_S0_iiiPi,@"STO_CUDA_ENTRY STV_DEFAULT"
_Z19check_result_kernelPKfS0_S0_iiiPi:
.text._Z19check_result_kernelPKfS0_S0_iiiPi:
[----:B------:R-:W-:Y:S01]  /*0000*/  LDC R1, c[0x0][0x37c] ;  /* 0x0000df00ff017b82 */ /* 0x000fe20000000800 */
[----:B------:R-:W0:Y:S07]  /*0010*/  S2R R8, SR_TID.Y ;  /* 0x0000000000087919 */ /* 0x000e2e0000002200 */
[----:B------:R-:W1:Y:S01]  /*0020*/  S2UR UR4, SR_CTAID.Y ;  /* 0x00000000000479c3 */ /* 0x000e620000002600 */
[----:B------:R-:W2:Y:S07]  /*0030*/  S2R R2, SR_TID.X ;  /* 0x0000000000027919 */ /* 0x000eae0000002100 */
[----:B------:R-:W2:Y:S01]  /*0040*/  LDC R3, c[0x0][0x360] ;  /* 0x0000d800ff037b82 */ /* 0x000ea20000000800 */
[----:B------:R-:W1:Y:S07]  /*0050*/  LDCU UR5, c[0x0][0x364] ;  /* 0x00006c80ff0577ac */ /* 0x000e6e0008000800 */
[----:B------:R-:W2:Y:S08]  /*0060*/  S2UR UR6, SR_CTAID.X ;  /* 0x00000000000679c3 */ /* 0x000eb00000002500 */
[----:B------:R-:W3:Y:S01]  /*0070*/  LDC.64 R4, c[0x0][0x398] ;  /* 0x0000e600ff047b82 */ /* 0x000ee20000000a00 */
[----:B-1----:R-:W-:-:S06]  /*0080*/  UIMAD UR4, UR4, UR5, URZ ;  /* 0x00000005040472a4 */ /* 0x002fcc000f8e02ff */
[----:B0-----:R-:W-:Y:S01]  /*0090*/  IADD3 R0, PT, PT, R8, UR4, RZ ;  /* 0x0000000408007c10 */ /* 0x001fe2000fffe0ff */
[----:B--2---:R-:W-:-:S03]  /*00a0*/  IMAD R3, R3, UR6, R2 ;  /* 0x0000000603037c24 */ /* 0x004fc6000f8e0202 */
[----:B---3--:R-:W-:-:S04]  /*00b0*/  ISETP.GE.U32.AND P0, PT, R0, R5, PT ;  /* 0x000000050000720c */ /* 0x008fc80003f06070 */
[----:B------:R-:W-:-:S13]  /*00c0*/  ISETP.GE.U32.OR P0, PT, R3, R4, P0 ;  /* 0x000000040300720c */ /* 0x000fda0000706470 */
[----:B------:R-:W-:Y:S05]  /*00d0*/  @P0 EXIT ;  /* 0x000000000000094d */ /* 0x000fea0003800000 */
[----:B------:R-:W0:Y:S01]  /*00e0*/  LDC R2, c[0x0][0x3a0] ;  /* 0x0000e800ff027b82 */ /* 0x000e220000000800 */
[----:B------:R-:W1:Y:S01]  /*00f0*/  LDCU.64 UR6, c[0x0][0x358] ;  /* 0x00006b00ff0677ac */ /* 0x000e620008000a00 */
[----:B------:R-:W-:Y:S01]  /*0100*/  HFMA2 R25, -RZ, RZ, 0, 0 ;  /* 0x00000000ff197431 */ /* 0x000fe200000001ff */
[----:B0-----:R-:W-:-:S13]  /*0110*/  ISETP.GE.AND P0, PT, R2, 0x1, PT ;  /* 0x000000010200780c */ /* 0x001fda0003f06270 */
[----:B-1----:R-:W-:Y:S05]  /*0120*/  @!P0 BRA `(.L_x_0) ;  /* 0x0000000800448947 */ /* 0x002fea0003800000 */
[C---:B------:R-:W-:Y:S02]  /*0130*/  ISETP.GE.U32.AND P1, PT, R2.reuse, 0x8, PT ;  /* 0x000000080200780c */ /* 0x040fe40003f26070 */
[----:B------:R-:W-:Y:S02]  /*0140*/  LOP3.LUT R6, R2, 0x7, RZ, 0xc0, !PT ;  /* 0x0000000702067812 */ /* 0x000fe400078ec0ff */
[----:B------:R-:W-:Y:S02]  /*0150*/  MOV R25, RZ ;  /* 0x000000ff00197202 */ /* 0x000fe40000000f00 */
[----:B------:R-:W-:Y:S02]  /*0160*/  ISETP.NE.AND P0, PT, R6, RZ, PT ;  /* 0x000000ff0600720c */ /* 0x000fe40003f05270 */
[----:B------:R-:W-:-:S05]  /*0170*/  MOV R7, RZ ;  /* 0x000000ff00077202 */ /* 0x000fca0000000f00 */
[----:B------:R-:W-:Y:S06]  /*0180*/  @!P1 BRA `(.L_x_1) ;  /* 0x0000000400249947 */ /* 0x000fec0003800000 */
[----:B------:R-:W-:Y:S01]  /*0190*/  LOP3.LUT R7, R2, 0x7ffffff8, RZ, 0xc0, !PT ;  /* 0x7ffffff802077812 */ /* 0x000fe200078ec0ff */
[C---:B------:R-:W-:Y:S01]  /*01a0*/  IMAD R10, R5.reuse, 0x3, R0 ;  /* 0x00000003050a7824 */ /* 0x040fe200078e0200 */
[C---:B------:R-:W-:Y:S01]  /*01b0*/  IADD3 R4, PT, PT, R5.reuse, UR4, R8 ;  /* 0x0000000405047c10 */ /* 0x040fe2000fffe008 */
[C-C-:B------:R-:W-:Y:S01]  /*01c0*/  IMAD R14, R5.reuse, 0x5, R0.reuse ;  /* 0x00000005050e7824 */ /* 0x140fe200078e0200 */
[CC--:B------:R-:W-:Y:S01]  /*01d0*/  LEA R8, R5.reuse, R0.reuse, 0x1 ;  /* 0x0000000005087211 */ /* 0x0c0fe200078e08ff */
[C-C-:B------:R-:W-:Y:S01]  /*01e0*/  IMAD R9, R5.reuse, 0x6, R0.reuse ;  /* 0x0000000605097824 */ /* 0x140fe200078e0200 */
[C---:B------:R-:W-:Y:S01]  /*01f0*/  LEA R12, R5.reuse, R0, 0x2 ;  /* 0x00000000050c7211 */ /* 0x040fe200078e10ff */
[----:B------:R-:W-:Y:S01]  /*0200*/  IMAD R11, R5, 0x7, R0 ;  /* 0x00000007050b7824 */ /* 0x000fe200078e0200 */
[----:B------:R-:W-:Y:S01]  /*0210*/  MOV R25, RZ ;  /* 0x000000ff00197202 */ /* 0x000fe20000000f00 */
[----:B------:R-:W-:Y:S01]  /*0220*/  IMAD R15, R3, R2, 0x3 ;  /* 0x00000003030f7424 */ /* 0x000fe200078e0202 */
[----:B------:R-:W-:-:S02]  /*0230*/  MOV R13, R0 ;  /* 0x00000000000d7202 */ /* 0x000fc40000000f00 */
[----:B------:R-:W-:-:S07]  /*0240*/  IADD3 R24, PT, PT, -R7, RZ, RZ ;  /* 0x000000ff07187210 */ /* 0x000fce0007ffe1ff */
.L_x_2:
[----:B------:R-:W0:Y:S01]  /*0250*/  LDC.64 R20, c[0x0][0x380] ;  /* 0x0000e000ff147b82 */ /* 0x000e220000000a00 */
[----:B------:R-:W-:-:S07]  /*0260*/  IADD3 R23, PT, PT, R15, -0x3, RZ ;  /* 0xfffffffd0f177810 */ /* 0x000fce0007ffe0ff */
[----:B------:R-:W1:Y:S01]  /*0270*/  LDC.64 R16, c[0x0][0x388] ;  /* 0x0000e200ff107b82 */ /* 0x000e620000000a00 */
[----:B0-----:R-:W-:-:S06]  /*0280*/  IMAD.WIDE.U32 R22, R23, 0x4, R20 ;  /* 0x0000000417167825 */ /* 0x001fcc00078e0014 */
[----:B------:R-:W2:Y:S01]  /*0290*/  LDG.E R22, desc[UR6][R22.64] ;  /* 0x0000000616167981 */ /* 0x000ea2000c1e1900 */
[----:B-1----:R-:W-:-:S06]  /*02a0*/  IMAD.WIDE.U32 R18, R13, 0x4, R16 ;  /* 0x000000040d127825 */ /* 0x002fcc00078e0010 */
[----:B------:R-:W2:Y:S01]  /*02b0*/  LDG.E R18, desc[UR6][R18.64] ;  /* 0x0000000612127981 */ /* 0x000ea2000c1e1900 */
[----:B------:R-:W-:Y:S01]  /*02c0*/  IADD3 R27, PT, PT, R15, -0x2, RZ ;  /* 0xfffffffe0f1b7810 */ /* 0x000fe20007ffe0ff */
[----:B------:R-:W-:-:S06]  /*02d0*/  IMAD.WIDE.U32 R28, R4, 0x4, R16 ;  /* 0x00000004041c7825 */ /* 0x000fcc00078e0010 */
[----:B------:R-:W3:Y:S01]  /*02e0*/  LDG.E R28, desc[UR6][R28.64] ;  /* 0x000000061c1c7981 */ /* 0x000ee2000c1e1900 */
[----:B--2---:R-:W-:Y:S01]  /*02f0*/  FFMA R25, R22, R18, R25 ;  /* 0x0000001216197223 */ /* 0x004fe20000000019 */
[----:B------:R-:W-:Y:S01]  /*0300*/  IMAD.WIDE.U32 R22, R27, 0x4, R20 ;  /* 0x000000041b167825 */ /* 0x000fe200078e0014 */
[----:B------:R-:W-:-:S05]  /*0310*/  IADD3 R27, PT, PT, R15, -0x1, RZ ;  /* 0xffffffff0f1b7810 */ /* 0x000fca0007ffe0ff */
[----:B------:R-:W-:Y:S01]  /*0320*/  IMAD.WIDE.U32 R26, R27, 0x4, R20 ;  /* 0x000000041b1a7825 */ /* 0x000fe200078e0014 */
[----:B------:R-:W3:Y:S04]  /*0330*/  LDG.E R22, desc[UR6][R22.64] ;  /* 0x0000000616167981 */ /* 0x000ee8000c1e1900 */
[----:B------:R0:W2:Y:S02]  /*0340*/  LDG.E R18, desc[UR6][R26.64] ;  /* 0x000000061a127981 */ /* 0x0000a4000c1e1900 */
[----:B0-----:R-:W-:-:S05]  /*0350*/  IMAD.WIDE.U32 R26, R8, 0x4, R16 ;  /* 0x00000004081a7825 */ /* 0x001fca00078e0010 */
[----:B------:R-:W2:Y:S01]  /*0360*/  LDG.E R19, desc[UR6][R26.64] ;  /* 0x000000061a137981 */ /* 0x000ea2000c1e1900 */
[----:B------:R-:W-:Y:S01]  /*0370*/  IADD3 R23, PT, PT, R15, 0x1, RZ ;  /* 0x000000010f177810 */ /* 0x000fe20007ffe0ff */
[----:B---3--:R-:W-:-:S04]  /*0380*/  FFMA R25, R22, R28, R25 ;  /* 0x0000001c16197223 */ /* 0x008fc80000000019 */
[----:B--2---:R-:W-:Y:S01]  /*0390*/  FFMA R25, R18, R19, R25 ;  /* 0x0000001312197223 */ /* 0x004fe20000000019 */
[----:B------:R-:W-:-:S05]  /*03a0*/  IMAD.WIDE.U32 R18, R15, 0x4, R20 ;  /* 0x000000040f127825 */ /* 0x000fca00078e0014 */
[----:B------:R0:W2:Y:S02]  /*03b0*/  LDG.E R28, desc[UR6][R18.64] ;  /* 0x00000006121c7981 */ /* 0x0000a4000c1e1900 */
[----:B0-----:R-:W-:-:S04]  /*03c0*/  IMAD.WIDE.U32 R18, R23, 0x4, R20 ;  /* 0x0000000417127825 */ /* 0x001fc800078e0014 */
[--C-:B------:R-:W-:Y:S02]  /*03d0*/  IMAD.WIDE.U32 R22, R10, 0x4, R16.reuse ;  /* 0x000000040a167825 */ /* 0x100fe400078e0010 */
[----:B------:R-:W3:Y:S04]  /*03e0*/  LDG.E R18, desc[UR6][R18.64] ;  /* 0x0000000612127981 */ /* 0x000ee8000c1e1900 */
[----:B------:R0:W2:Y:S02]  /*03f0*/  LDG.E R29, desc[UR6][R22.64] ;  /* 0x00000006161d7981 */ /* 0x0000a4000c1e1900 */
[----:B0-----:R-:W-:-:S05]  /*0400*/  IMAD.WIDE.U32 R22, R12, 0x4, R16 ;  /* 0x000000040c167825 */ /* 0x001fca00078e0010 */
[----:B------:R0:W3:Y:S01]  /*0410*/  LDG.E R26, desc[UR6][R22.64] ;  /* 0x00000006161a7981 */ /* 0x0000e2000c1e1900 */
[C---:B------:R-:W-:Y:S02]  /*0420*/  IADD3 R27, PT, PT, R15.reuse, 0x3, RZ ;  /* 0x000000030f1b7810 */ /* 0x040fe40007ffe0ff */
[C---:B0-----:R-:W-:Y:S01]  /*0430*/  IADD3 R23, PT, PT, R15.reuse, 0x4, RZ ;  /* 0x000000040f177810 */ /* 0x041fe20007ffe0ff */
[----:B--2---:R-:W-:Y:S01]  /*0440*/  FFMA R25, R28, R29, R25 ;  /* 0x0000001d1c197223 */ /* 0x004fe20000000019 */
[----:B------:R-:W-:-:S05]  /*0450*/  IADD3 R29, PT, PT, R15, 0x2, RZ ;  /* 0x000000020f1d7810 */ /* 0x000fca0007ffe0ff */
[----:B------:R-:W-:-:S06]  /*0460*/  IMAD.WIDE.U32 R28, R29, 0x4, R20 ;  /* 0x000000041d1c7825 */ /* 0x000fcc00078e0014 */
[----:B------:R-:W2:Y:S01]  /*0470*/  LDG.E R28, desc[UR6][R28.64] ;  /* 0x000000061c1c7981 */ /* 0x000ea2000c1e1900 */
[----:B---3--:R-:W-:Y:S01]  /*0480*/  FFMA R25, R18, R26, R25 ;  /* 0x0000001a12197223 */ /* 0x008fe20000000019 */
[----:B------:R-:W-:-:S04]  /*0490*/  IMAD.WIDE.U32 R18, R14, 0x4, R16 ;  /* 0x000000040e127825 */ /* 0x000fc800078e0010 */
[--C-:B------:R-:W-:Y:S02]  /*04a0*/  IMAD.WIDE.U32 R26, R27, 0x4, R20.reuse ;  /* 0x000000041b1a7825 */ /* 0x100fe400078e0014 */
[----:B------:R-:W2:Y:S02]  /*04b0*/  LDG.E R18, desc[UR6][R18.64] ;  /* 0x0000000612127981 */ /* 0x000ea4000c1e1900 */
[----:B------:R-:W-:Y:S02]  /*04c0*/  IMAD.WIDE.U32 R20, R23, 0x4, R20 ;  /* 0x0000000417147825 */ /* 0x000fe400078e0014 */
[----:B------:R-:W3:Y:S02]  /*04d0*/  LDG.E R26, desc[UR6][R26.64] ;  /* 0x000000061a1a7981 */ /* 0x000ee4000c1e1900 */
[--C-:B------:R-:W-:Y:S02]  /*04e0*/  IMAD.WIDE.U32 R22, R9, 0x4, R16.reuse ;  /* 0x0000000409167825 */ /* 0x100fe400078e0010 */
[----:B------:R-:W4:Y:S02]  /*04f0*/  LDG.E R20, desc[UR6][R20.64] ;  /* 0x0000000614147981 */ /* 0x000f24000c1e1900 */
[----:B------:R-:W-:-:S02]  /*0500*/  IMAD.WIDE.U32 R16, R11, 0x4, R16 ;  /* 0x000000040b107825 */ /* 0x000fc400078e0010 */
[----:B------:R-:W3:Y:S04]  /*0510*/  LDG.E R23, desc[UR6][R22.64] ;  /* 0x0000000616177981 */ /* 0x000ee8000c1e1900 */
[----:B------:R-:W4:Y:S01]  /*0520*/  LDG.E R16, desc[UR6][R16.64] ;  /* 0x0000000610107981 */ /* 0x000f22000c1e1900 */
[----:B------:R-:W-:-:S04]  /*0530*/  IADD3 R24, PT, PT, R24, 0x8, RZ ;  /* 0x0000000818187810 */ /* 0x000fc80007ffe0ff */
[----:B------:R-:W-:Y:S02]  /*0540*/  ISETP.NE.AND P1, PT, R24, RZ, PT ;  /* 0x000000ff1800720c */ /* 0x000fe40003f25270 */
[----:B------:R-:W-:Y:S02]  /*0550*/  IADD3 R15, PT, PT, R15, 0x8, RZ ;  /* 0x000000080f0f7810 */ /* 0x000fe40007ffe0ff */
[C---:B------:R-:W-:Y:S02]  /*0560*/  LEA R4, R5.reuse, R4, 0x3 ;  /* 0x0000000405047211 */ /* 0x040fe400078e18ff */
[C---:B------:R-:W-:Y:S02]  /*0570*/  LEA R8, R5.reuse, R8, 0x3 ;  /* 0x0000000805087211 */ /* 0x040fe400078e18ff */
[C---:B------:R-:W-:Y:S02]  /*0580*/  LEA R10, R5.reuse, R10, 0x3 ;  /* 0x0000000a050a7211 */ /* 0x040fe400078e18ff */
[----:B------:R-:W-:-:S02]  /*0590*/  LEA R12, R5, R12, 0x3 ;  /* 0x0000000c050c7211 */ /* 0x000fc400078e18ff */
[C---:B------:R-:W-:Y:S02]  /*05a0*/  LEA R14, R5.reuse, R14, 0x3 ;  /* 0x0000000e050e7211 */ /* 0x040fe400078e18ff */
[C---:B------:R-:W-:Y:S02]  /*05b0*/  LEA R9, R5.reuse, R9, 0x3 ;  /* 0x0000000905097211 */ /* 0x040fe400078e18ff */
[C---:B------:R-:W-:Y:S02]  /*05c0*/  LEA R11, R5.reuse, R11, 0x3 ;  /* 0x0000000b050b7211 */ /* 0x040fe400078e18ff */
[----:B------:R-:W-:Y:S01]  /*05d0*/  LEA R13, R5, R13, 0x3 ;  /* 0x0000000d050d7211 */ /* 0x000fe200078e18ff */
[----:B--2---:R-:W-:-:S04]  /*05e0*/  FFMA R25, R28, R18, R25 ;  /* 0x000000121c197223 */ /* 0x004fc80000000019 */
[----:B---3--:R-:W-:-:S04]  /*05f0*/  FFMA R25, R26, R23, R25 ;  /* 0x000000171a197223 */ /* 0x008fc80000000019 */
[----:B----4-:R-:W-:Y:S01]  /*0600*/  FFMA R25, R20, R16, R25 ;  /* 0x0000001014197223 */ /* 0x010fe20000000019 */
[----:B------:R-:W-:Y:S06]  /*0610*/  @P1 BRA `(.L_x_2) ;  /* 0xfffffffc000c1947 */ /* 0x000fec000383ffff */
.L_x_1:
[----:B------:R-:W-:Y:S05]  /*0620*/  @!P0 BRA `(.L_x_0) ;  /* 0x0000000400048947 */ /* 0x000fea0003800000 */
[----:B------:R-:W-:Y:S02]  /*0630*/  ISETP.GE.U32.AND P0, PT, R6, 0x4, PT ;  /* 0x000000040600780c */ /* 0x000fe40003f06070 */
[----:B------:R-:W-:-:S04]  /*0640*/  LOP3.LUT R24, R2, 0x3, RZ, 0xc0, !PT ;  /* 0x0000000302187812 */ /* 0x000fc800078ec0ff */
[----:B------:R-:W-:-:S07]  /*0650*/  ISETP.NE.AND P1, PT, R24, RZ, PT ;  /* 0x000000ff1800720c */ /* 0x000fce0003f25270 */
[----:B------:R-:W-:Y:S06]  /*0660*/  @!P0 BRA `(.L_x_3) ;  /* 0x00000000007c8947 */ /* 0x000fec0003800000 */
[----:B------:R-:W0:Y:S01]  /*0670*/  LDC.64 R8, c[0x0][0x388] ;  /* 0x0000e200ff087b82 */ /* 0x000e220000000a00 */
[----:B------:R-:W-:Y:S02]  /*0680*/  IMAD R13, R3, R2, R7 ;  /* 0x00000002030d7224 */ /* 0x000fe400078e0207 */
[----:B------:R-:W-:-:S03]  /*0690*/  IMAD R6, R7, R5, R0 ;  /* 0x0000000507067224 */ /* 0x000fc600078e0200 */
[C---:B------:R-:W-:Y:S02]  /*06a0*/  IADD3 R21, PT, PT, R13.reuse, 0x1, RZ ;  /* 0x000000010d157810 */ /* 0x040fe40007ffe0ff */
[----:B------:R-:W1:Y:S01]  /*06b0*/  LDC.64 R10, c[0x0][0x380] ;  /* 0x0000e000ff0a7b82 */ /* 0x000e620000000a00 */
[C---:B------:R-:W-:Y:S02]  /*06c0*/  IADD3 R15, PT, PT, R13.reuse, 0x2, RZ ;  /* 0x000000020d0f7810 */ /* 0x040fe40007ffe0ff */
[----:B------:R-:W-:Y:S01]  /*06d0*/  IADD3 R27, PT, PT, R13, 0x3, RZ ;  /* 0x000000030d1b7810 */ /* 0x000fe20007ffe0ff */
[C---:B0-----:R-:W-:Y:S01]  /*06e0*/  IMAD.WIDE.U32 R18, R6.reuse, 0x4, R8 ;  /* 0x0000000406127825 */ /* 0x041fe200078e0008 */
[----:B------:R-:W-:-:S04]  /*06f0*/  IADD3 R6, PT, PT, R6, R5, RZ ;  /* 0x0000000506067210 */ /* 0x000fc80007ffe0ff */
[CC--:B------:R-:W-:Y:S01]  /*0700*/  IADD3 R14, PT, PT, R6.reuse, R5.reuse, RZ ;  /* 0x00000005060e7210 */ /* 0x0c0fe20007ffe0ff */
[--C-:B-1----:R-:W-:Y:S01]  /*0710*/  IMAD.WIDE.U32 R22, R13, 0x4, R10.reuse ;  /* 0x000000040d167825 */ /* 0x102fe200078e000a */
[----:B------:R-:W2:Y:S03]  /*0720*/  LDG.E R18, desc[UR6][R18.64] ;  /* 0x0000000612127981 */ /* 0x000ea6000c1e1900 */
[----:B------:R-:W-:Y:S01]  /*0730*/  IMAD.WIDE.U32 R20, R21, 0x4, R10 ;  /* 0x0000000415147825 */ /* 0x000fe200078e000a */
[----:B------:R-:W2:Y:S03]  /*0740*/  LDG.E R4, desc[UR6][R22.64] ;  /* 0x0000000616047981 */ /* 0x000ea6000c1e1900 */
[----:B------:R-:W-:Y:S01]  /*0750*/  IMAD.WIDE.U32 R16, R6, 0x4, R8 ;  /* 0x0000000406107825 */ /* 0x000fe200078e0008 */
[----:B------:R-:W-:Y:S01]  /*0760*/  IADD3 R29, PT, PT, R14, R5, RZ ;  /* 0x000000050e1d7210 */ /* 0x000fe20007ffe0ff */
[----:B------:R-:W3:Y:S02]  /*0770*/  LDG.E R20, desc[UR6][R20.64] ;  /* 0x0000000614147981 */ /* 0x000ee4000c1e1900 */
[----:B------:R-:W-:-:S02]  /*0780*/  IMAD.WIDE.U32 R12, R15, 0x4, R10 ;  /* 0x000000040f0c7825 */ /* 0x000fc400078e000a */
[----:B------:R-:W3:Y:S02]  /*0790*/  LDG.E R17, desc[UR6][R16.64] ;  /* 0x0000000610117981 */ /* 0x000ee4000c1e1900 */
[----:B------:R-:W-:Y:S02]  /*07a0*/  IMAD.WIDE.U32 R14, R14, 0x4, R8 ;  /* 0x000000040e0e7825 */ /* 0x000fe400078e0008 */
[----:B------:R-:W4:Y:S02]  /*07b0*/  LDG.E R13, desc[UR6][R12.64] ;  /* 0x000000060c0d7981 */ /* 0x000f24000c1e1900 */
[----:B------:R-:W-:Y:S02]  /*07c0*/  IMAD.WIDE.U32 R10, R27, 0x4, R10 ;  /* 0x000000041b0a7825 */ /* 0x000fe400078e000a */
[----:B------:R-:W4:Y:S02]  /*07d0*/  LDG.E R14, desc[UR6][R14.64] ;  /* 0x000000060e0e7981 */ /* 0x000f24000c1e1900 */
[----:B------:R-:W-:-:S02]  /*07e0*/  IMAD.WIDE.U32 R8, R29, 0x4, R8 ;  /* 0x000000041d087825 */ /* 0x000fc400078e0008 */
[----:B------:R-:W5:Y:S04]  /*07f0*/  LDG.E R11, desc[UR6][R10.64] ;  /* 0x000000060a0b7981 */ /* 0x000f68000c1e1900 */
[----:B------:R-:W5:Y:S01]  /*0800*/  LDG.E R8, desc[UR6][R8.64] ;  /* 0x0000000608087981 */ /* 0x000f62000c1e1900 */
[----:B------:R-:W-:Y:S01]  /*0810*/  IADD3 R7, PT, PT, R7, 0x4, RZ ;  /* 0x0000000407077810 */ /* 0x000fe20007ffe0ff */
[----:B--2---:R-:W-:-:S04]  /*0820*/  FFMA R25, R4, R18, R25 ;  /* 0x0000001204197223 */ /* 0x004fc80000000019 */
[----:B---3--:R-:W-:-:S04]  /*0830*/  FFMA R20, R20, R17, R25 ;  /* 0x0000001114147223 */ /* 0x008fc80000000019 */
[----:B----4-:R-:W-:-:S04]  /*0840*/  FFMA R20, R13, R14, R20 ;  /* 0x0000000e0d147223 */ /* 0x010fc80000000014 */
[----:B-----5:R-:W-:-:S07]  /*0850*/  FFMA R25, R11, R8, R20 ;  /* 0x000000080b197223 */ /* 0x020fce0000000014 */
.L_x_3:
[----:B------:R-:W-:Y:S05]  /*0860*/  @!P1 BRA `(.L_x_0) ;  /* 0x0000000000749947 */ /* 0x000fea0003800000 */
[----:B------:R-:W0:Y:S01]  /*0870*/  LDC.64 R16, c[0x0][0x380] ;  /* 0x0000e000ff107b82 */ /* 0x000e220000000a00 */
[----:B------:R-:W-:Y:S02]  /*0880*/  ISETP.NE.AND P0, PT, R24, 0x1, PT ;  /* 0x000000011800780c */ /* 0x000fe40003f05270 */
[----:B------:R-:W-:-:S04]  /*0890*/  LOP3.LUT R4, R2, 0x1, RZ, 0xc0, !PT ;  /* 0x0000000102047812 */ /* 0x000fc800078ec0ff */
[----:B------:R-:W-:Y:S01]  /*08a0*/  ISETP.NE.U32.AND P1, PT, R4, 0x1, PT ;  /* 0x000000010400780c */ /* 0x000fe20003f25070 */
[----:B------:R-:W1:Y:S06]  /*08b0*/  LDC.64 R8, c[0x0][0x388] ;  /* 0x0000e200ff087b82 */ /* 0x000e6c0000000a00 */
[----:B------:R-:W-:Y:S02]  /*08c0*/  @P0 IMAD R15, R3, R2, R7 ;  /* 0x00000002030f0224 */ /* 0x000fe400078e0207 */
[----:B------:R-:W2:Y:S01]  /*08d0*/  LDC.64 R10, c[0x0][0x380] ;  /* 0x0000e000ff0a7b82 */ /* 0x000ea20000000a00 */
[C---:B------:R-:W-:Y:S01]  /*08e0*/  @P0 IMAD R14, R7.reuse, R5, R0 ;  /* 0x00000005070e0224 */ /* 0x040fe200078e0200 */
[----:B------:R-:W-:-:S02]  /*08f0*/  @P0 IADD3 R7, PT, PT, R7, 0x2, RZ ;  /* 0x0000000207070810 */ /* 0x000fc40007ffe0ff */
[C---:B------:R-:W-:Y:S02]  /*0900*/  @P0 IADD3 R21, PT, PT, R15.reuse, 0x1, RZ ;  /* 0x000000010f150810 */ /* 0x040fe40007ffe0ff */
[----:B------:R-:W-:Y:S02]  /*0910*/  @P0 IADD3 R23, PT, PT, R14, R5, RZ ;  /* 0x000000050e170210 */ /* 0x000fe40007ffe0ff */
[----:B------:R-:W3:Y:S01]  /*0920*/  LDC.64 R12, c[0x0][0x388] ;  /* 0x0000e200ff0c7b82 */ /* 0x000ee20000000a00 */
[----:B0-----:R-:W-:-:S04]  /*0930*/  @P0 IMAD.WIDE.U32 R18, R15, 0x4, R16 ;  /* 0x000000040f120825 */ /* 0x001fc800078e0010 */
[----:B------:R-:W-:Y:S01]  /*0940*/  @P0 IMAD.WIDE.U32 R16, R21, 0x4, R16 ;  /* 0x0000000415100825 */ /* 0x000fe200078e0010 */
[----:B------:R-:W4:Y:S03]  /*0950*/  @P0 LDG.E R4, desc[UR6][R18.64] ;  /* 0x0000000612040981 */ /* 0x000f26000c1e1900 */
[----:B-1----:R-:W-:Y:S02]  /*0960*/  @P0 IMAD.WIDE.U32 R14, R14, 0x4, R8 ;  /* 0x000000040e0e0825 */ /* 0x002fe400078e0008 */
[----:B------:R-:W5:Y:S02]  /*0970*/  @P0 LDG.E R17, desc[UR6][R16.64] ;  /* 0x0000000610110981 */ /* 0x000f64000c1e1900 */
[----:B------:R-:W-:Y:S02]  /*0980*/  @!P1 IMAD R21, R3, R2, R7 ;  /* 0x0000000203159224 */ /* 0x000fe400078e0207 */
[----:B------:R-:W-:Y:S01]  /*0990*/  @P0 IMAD.WIDE.U32 R8, R23, 0x4, R8 ;  /* 0x0000000417080825 */ /* 0x000fe200078e0008 */
[----:B------:R-:W4:Y:S03]  /*09a0*/  @P0 LDG.E R14, desc[UR6][R14.64] ;  /* 0x000000060e0e0981 */ /* 0x000f26000c1e1900 */
[----:B------:R-:W-:-:S02]  /*09b0*/  @!P1 IMAD R7, R7, R5, R0 ;  /* 0x0000000507079224 */ /* 0x000fc400078e0200 */
[----:B--2---:R-:W-:Y:S01]  /*09c0*/  @!P1 IMAD.WIDE.U32 R10, R21, 0x4, R10 ;  /* 0x00000004150a9825 */ /* 0x004fe200078e000a */
[----:B------:R-:W5:Y:S03]  /*09d0*/  @P0 LDG.E R8, desc[UR6][R8.64] ;  /* 0x0000000608080981 */ /* 0x000f66000c1e1900 */
[----:B---3--:R-:W-:Y:S02]  /*09e0*/  @!P1 IMAD.WIDE.U32 R12, R7, 0x4, R12 ;  /* 0x00000004070c9825 */ /* 0x008fe400078e000c */
[----:B------:R-:W2:Y:S04]  /*09f0*/  @!P1 LDG.E R10, desc[UR6][R10.64] ;  /* 0x000000060a0a9981 */ /* 0x000ea8000c1e1900 */
[----:B------:R-:W2:Y:S01]  /*0a00*/  @!P1 LDG.E R12, desc[UR6][R12.64] ;  /* 0x000000060c0c9981 */ /* 0x000ea2000c1e1900 */
[----:B----4-:R-:W-:-:S04]  /*0a10*/  @P0 FFMA R4, R4, R14, R25 ;  /* 0x0000000e04040223 */ /* 0x010fc80000000019 */
[----:B-----5:R-:W-:-:S04]  /*0a20*/  @P0 FFMA R25, R17, R8, R4 ;  /* 0x0000000811190223 */ /* 0x020fc80000000004 */
[----:B--2---:R-:W-:-:S07]  /*0a30*/  @!P1 FFMA R25, R10, R12, R25 ;  /* 0x0000000c0a199223 */ /* 0x004fce0000000019 */
.L_x_0:
[----:B------:R-:W0:Y:S01]  /*0a40*/  LDC.64 R6, c[0x0][0x390] ;  /* 0x0000e400ff067b82 */ /* 0x000e220000000a00 */
[----:B------:R-:W-:-:S04]  /*0a50*/  IMAD R3, R3, R5, R0 ;  /* 0x0000000503037224 */ /* 0x000fc800078e0200 */
[----:B0-----:R-:W-:-:S06]  /*0a60*/  IMAD.WIDE.U32 R2, R3, 0x4, R6 ;  /* 0x0000000403027825 */ /* 0x001fcc00078e0006 */
[----:B------:R-:W2:Y:S02]  /*0a70*/  LDG.E R2, desc[UR6][R2.64] ;  /* 0x0000000602027981 */ /* 0x000ea4000c1e1900 */
[----:B--2---:R-:W-:-:S05]  /*0a80*/  FADD R25, -R2, R25 ;  /* 0x0000001902197221 */ /* 0x004fca0000000100 */
[----:B------:R-:W-:-:S13]  /*0a90*/  FSETP.GT.AND P0, PT, |R25|, 9.9999997473787516356e-06, PT ;  /* 0x3727c5ac1900780b */ /* 0x000fda0003f04200 */
[----:B------:R-:W-:Y:S05]  /*0aa0*/  @!P0 EXIT ;  /* 0x000000000000894d */ /* 0x000fea0003800000 */
[----:B------:R-:W0:Y:S01]  /*0ab0*/  LDC.64 R2, c[0x0][0x3a8] ;  /* 0x0000ea00ff027b82 */ /* 0x000e220000000a00 */
[----:B------:R-:W-:-:S05]  /*0ac0*/  HFMA2 R5, -RZ, RZ, 0, 5.9604644775390625e-08 ;  /* 0x00000001ff057431 */ /* 0x000fca00000001ff */
[----:B0-----:R-:W-:Y:S01]  /*0ad0*/  ATOMG.E.EXCH.STRONG.GPU PT, RZ, desc[UR6][R2.64], R5 ;  /* 0x8000000502ff79a8 */ /* 0x001fe2000c1ef106 */
[----:B------:R-:W-:Y:S05]  /*0ae0*/  EXIT ;  /* 0x000000000000794d */ /* 0x000fea0003800000 */
.L_x_4:
[----:B------:R-:W-:-:S00]  /*0af0*/  BRA `(.L_x_4) ;  /* 0xfffffffc00fc7947 */ /* 0x000fc0000383ffff */
[----:B------:R-:W-:-:S00]  /*0b00*/  NOP ;  /* 0x0000000000007918 */ /* 0x000fc00000000000 */
[----:B------:R-:W-:-:S00]  /*0b10*/  NOP ;  /* 0x0000000000007918 */ /* 0x000fc00000000000 */
[----:B------:R-:W-:-:S00]  /*0b20*/  NOP ;  /* 0x0000000000007918 */ /* 0x000fc00000000000 */
[----:B------:R-:W-:-:S00]  /*0b30*/  NOP ;  /* 0x0000000000007918 */ /* 0x000fc00000000000 */
[----:B------:R-:W-:-:S00]  /*0b40*/  NOP ;  /* 0x0000000000007918 */ /* 0x000fc00000000000 */
[----:B------:R-:W-:-:S00]  /*0b50*/  NOP ;  /* 0x0000000000007918 */ /* 0x000fc00000000000 */
[----:B------:R-:W-:-:S00]  /*0b60*/  NOP ;  /* 0x0000000000007918 */ /* 0x000fc00000000000 */
[----:B------:R-:W-:-:S00]  /*0b70*/  NOP ;  /* 0x0000000000007918 */ /* 0x000fc00000000000 */
.L_x_11:


//--------------------- .text._Z29matmul_not_corner_turn_kernelPfS_S_i --------------------------
	.section	.text._Z29matmul_not_corner_turn_kernelPfS_S_i,"ax",@progbits
	.align	128
        .global         _Z29matmul_not_corner_turn_kernelPfS_S_i
        .type           _Z29matmul_not_corner_turn_kernelPfS_S_i,@function
        .size           _Z29matmul_not_corner_turn_kernelPfS_S_i,(.L_x_12 - _Z29matmul_not_corner_turn_kernelPfS_S_i)
        .other          _Z29matmul_not_corner_turn_kernelPfS_S_i,@"STO_CUDA_ENTRY STV_DEFAULT"
_Z29matmul_not_corner_turn_kernelPfS_S_i:
.text._Z29matmul_not_corner_turn_kernelPfS_S_i:
[----:B------:R-:W-:Y:S01]  /*0000*/  LDC R1, c[0x0][0x37c] ;  /* 0x0000df00ff017b82 */ /* 0x000fe20000000800 */
[----:B------:R-:W0:Y:S07]  /*0010*/  S2R R5, SR_CTAID.Y ;  /* 0x0000000000057919 */ /* 0x000e2e0000002600 */
[----:B------:R-:W1:Y:S01]  /*0020*/  LDC R0, c[0x0][0x398] ;  /* 0x0000e600ff007b82 */ /* 0x000e620000000800 */
[----:B------:R-:W2:Y:S01]  /*0030*/  LDCU.64 UR8, c[0x0][0x358] ;  /* 0x00006b00ff0877ac */ /* 0x000ea20008000a00 */
[----:B------:R-:W-:Y:S01]  /*0040*/  HFMA2 R11, -RZ, RZ, 0, 0 ;  /* 0x00000000ff0b7431 */ /* 0x000fe200000001ff */
[----:B------:R-:W0:Y:S01]  /*0050*/  S2R R9, SR_TID.Y ;  /* 0x0000000000097919 */ /* 0x000e220000002200 */
[----:B------:R-:W3:Y:S04]  /*0060*/  S2R R7, SR_CTAID.X ;  /* 0x0000000000077919 */ /* 0x000ee80000002500 */
[----:B------:R-:W4:Y:S01]  /*0070*/  LDC.64 R22, c[0x0][0x390] ;  /* 0x0000e400ff167b82 */ /* 0x000f220000000a00 */
[----:B------:R-:W3:Y:S01]  /*0080*/  S2R R8, SR_TID.X ;  /* 0x0000000000087919 */ /* 0x000ee20000002100 */
[----:B-1----:R-:W-:-:S02]  /*0090*/  ISETP.GE.AND P0, PT, R0, 0x20, PT ;  /* 0x000000200000780c */ /* 0x002fc40003f06270 */
[----:B0-----:R-:W-:Y:S02]  /*00a0*/  LEA R5, R5, R9, 0x5 ;  /* 0x0000000905057211 */ /* 0x001fe400078e28ff */
[----:B---3--:R-:W-:-:S05]  /*00b0*/  LEA R2, R7, R8, 0x5 ;  /* 0x0000000807027211 */ /* 0x008fca00078e28ff */
[----:B------:R-:W-:-:S04]  /*00c0*/  IMAD R3, R5, R0, R2 ;  /* 0x0000000005037224 */ /* 0x000fc800078e0202 */
[----:B----4-:R-:W-:Y:S01]  /*00d0*/  IMAD.WIDE R22, R3, 0x4, R22 ;  /* 0x0000000403167825 */ /* 0x010fe200078e0216 */
[----:B--2---:R-:W-:Y:S06]  /*00e0*/  @!P0 BRA `(.L_x_5) ;  /* 0x0000000400a08947 */ /* 0x004fec0003800000 */
[----:B------:R-:W0:Y:S01]  /*00f0*/  S2UR UR6, SR_CgaCtaId ;  /* 0x00000000000679c3 */ /* 0x000e220000008800 */
[----:B------:R-:W-:Y:S01]  /*0100*/  UMOV UR4, 0x400 ;  /* 0x0000040000047882 */ /* 0x000fe20000000000 */
[----:B------:R-:W-:Y:S01]  /*0110*/  SHF.R.S32.HI R3, RZ, 0x1f, R0 ;  /* 0x0000001fff037819 */ /* 0x000fe20000011400 */
[----:B------:R-:W-:Y:S01]  /*0120*/  UIADD3 UR5, UPT, UPT, UR4, 0x1000, URZ ;  /* 0x0000100004057890 */ /* 0x000fe2000fffe0ff */
[-CC-:B------:R-:W-:Y:S01]  /*0130*/  IMAD R2, R9, R0.reuse, R8.reuse ;  /* 0x0000000009027224 */ /* 0x180fe200078e0208 */
[----:B------:R-:W-:Y:S02]  /*0140*/  MOV R11, RZ ;  /* 0x000000ff000b7202 */ /* 0x000fe40000000f00 */
[----:B------:R-:W-:Y:S01]  /*0150*/  LEA.HI R4, R3, R0, RZ, 0x5 ;  /* 0x0000000003047211 */ /* 0x000fe200078f28ff */
[----:B------:R-:W1:Y:S01]  /*0160*/  LDC.64 R20, c[0x0][0x380] ;  /* 0x0000e000ff147b82 */ /* 0x000e620000000a00 */
[----:B------:R-:W-:Y:S01]  /*0170*/  LEA R3, R7, R2, 0x5 ;  /* 0x0000000207037211 */ /* 0x000fe200078e28ff */
[----:B------:R-:W-:Y:S01]  /*0180*/  IMAD R2, R5, R0, R8 ;  /* 0x0000000005027224 */ /* 0x000fe200078e0208 */
[----:B------:R-:W-:-:S04]  /*0190*/  SHF.R.S32.HI R4, RZ, 0x5, R4 ;  /* 0x00000005ff047819 */ /* 0x000fc80000011404 */
[----:B------:R-:W-:Y:S01]  /*01a0*/  IADD3 R4, PT, PT, -R4, RZ, RZ ;  /* 0x000000ff04047210 */ /* 0x000fe20007ffe1ff */
[----:B------:R-:W2:Y:S01]  /*01b0*/  LDC.64 R18, c[0x0][0x388] ;  /* 0x0000e200ff127b82 */ /* 0x000ea20000000a00 */
[----:B0-----:R-:W-:Y:S02]  /*01c0*/  ULEA UR4, UR6, UR4, 0x18 ;  /* 0x0000000406047291 */ /* 0x001fe4000f8ec0ff */
[----:B------:R-:W-:-:S04]  /*01d0*/  ULEA UR5, UR6, UR5, 0x18 ;  /* 0x0000000506057291 */ /* 0x000fc8000f8ec0ff */
[C---:B------:R-:W-:Y:S02]  /*01e0*/  LEA R16, R9.reuse, UR4, 0x7 ;  /* 0x0000000409107c11 */ /* 0x040fe4000f8e38ff */
[C---:B------:R-:W-:Y:S02]  /*01f0*/  LEA R6, R8.reuse, UR5, 0x2 ;  /* 0x0000000508067c11 */ /* 0x040fe4000f8e10ff */
[----:B------:R-:W-:Y:S02]  /*0200*/  LEA R7, R8, R16, 0x2 ;  /* 0x0000001008077211 */ /* 0x000fe400078e10ff */
[----:B------:R-:W-:-:S07]  /*0210*/  LEA R5, R9, R6, 0x7 ;  /* 0x0000000609057211 */ /* 0x000fce00078e38ff */
.L_x_6:
[----:B-1----:R-:W-:-:S04]  /*0220*/  IMAD.WIDE.U32 R24, R2, 0x4, R20 ;  /* 0x0000000402187825 */ /* 0x002fc800078e0014 */
[----:B--2---:R-:W-:Y:S02]  /*0230*/  IMAD.WIDE.U32 R8, R3, 0x4, R18 ;  /* 0x0000000403087825 */ /* 0x004fe400078e0012 */
[----:B------:R-:W2:Y:S04]  /*0240*/  LDG.E R24, desc[UR8][R24.64] ;  /* 0x0000000818187981 */ /* 0x000ea8000c1e1900 */
[----:B------:R-:W3:Y:S01]  /*0250*/  LDG.E R26, desc[UR8][R8.64] ;  /* 0x00000008081a7981 */ /* 0x000ee2000c1e1900 */
[----:B------:R-:W-:Y:S02]  /*0260*/  IADD3 R4, PT, PT, R4, 0x1, RZ ;  /* 0x0000000104047810 */ /* 0x000fe40007ffe0ff */
[----:B------:R-:W-:Y:S02]  /*0270*/  IADD3 R2, PT, PT, R2, 0x20, RZ ;  /* 0x0000002002027810 */ /* 0x000fe40007ffe0ff */
[----:B------:R-:W-:-:S02]  /*0280*/  ISETP.NE.AND P0, PT, R4, RZ, PT ;  /* 0x000000ff0400720c */ /* 0x000fc40003f05270 */
[----:B------:R-:W-:Y:S01]  /*0290*/  LEA R3, R0, R3, 0x5 ;  /* 0x0000000300037211 */ /* 0x000fe200078e28ff */
[----:B--2---:R-:W-:Y:S04]  /*02a0*/  STS [R7], R24 ;  /* 0x0000001807007388 */ /* 0x004fe80000000800 */
[----:B---3--:R-:W-:Y:S01]  /*02b0*/  STS [R5], R26 ;  /* 0x0000001a05007388 */ /* 0x008fe20000000800 */
[----:B------:R-:W-:Y:S06]  /*02c0*/  BAR.SYNC.DEFER_BLOCKING 0x0 ;  /* 0x0000000000007b1d */ /* 0x000fec0000010000 */
[----:B------:R-:W-:Y:S04]  /*02d0*/  LDS R10, [R6] ;  /* 0x00000000060a7984 */ /* 0x000fe80000000800 */
[----:B------:R-:W0:Y:S04]  /*02e0*/  LDS.128 R12, [R16] ;  /* 0x00000000100c7984 */ /* 0x000e280000000c00 */
[----:B------:R-:W1:Y:S04]  /*02f0*/  LDS R27, [R6+0x80] ;  /* 0x00008000061b7984 */ /* 0x000e680000000800 */
[----:B------:R-:W2:Y:S04]  /*0300*/  LDS R17, [R6+0x100] ;  /* 0x0001000006117984 */ /* 0x000ea80000000800 */
[----:B------:R-:W3:Y:S04]  /*0310*/  LDS R29, [R6+0x180] ;  /* 0x00018000061d7984 */ /* 0x000ee80000000800 */
[----:B------:R-:W-:Y:S01]  /*0320*/  LDS R25, [R6+0x380] ;  /* 0x0003800006197984 */ /* 0x000fe20000000800 */
[----:B0-----:R-:W-:-:S03]  /*0330*/  FFMA R10, R12, R10, R11 ;  /* 0x0000000a0c0a7223 */ /* 0x001fc6000000000b */
[----:B------:R-:W-:Y:S01]  /*0340*/  LDS R12, [R6+0x280] ;  /* 0x00028000060c7984 */ /* 0x000fe20000000800 */
[----:B-1----:R-:W-:-:S03]  /*0350*/  FFMA R28, R27, R13, R10 ;  /* 0x0000000d1b1c7223 */ /* 0x002fc6000000000a */
[----:B------:R-:W-:Y:S01]  /*0360*/  LDS R13, [R6+0x200] ;  /* 0x00020000060d7984 */ /* 0x000fe20000000800 */
[----:B--2---:R-:W-:-:S03]  /*0370*/  FFMA R14, R17, R14, R28 ;  /* 0x0000000e110e7223 */ /* 0x004fc6000000001c */
[----:B------:R-:W0:Y:S01]  /*0380*/  LDS.128 R8, [R16+0x10] ;  /* 0x0000100010087984 */ /* 0x000e220000000c00 */
[----:B---3--:R-:W-:-:S03]  /*0390*/  FFMA R15, R29, R15, R14 ;  /* 0x0000000f1d0f7223 */ /* 0x008fc6000000000e */
[----:B------:R-:W1:Y:S01]  /*03a0*/  LDS R17, [R6+0x300] ;  /* 0x0003000006117984 */ /* 0x000e620000000800 */
[----:B0-----:R-:W-:-:S03]  /*03b0*/  FFMA R13, R8, R13, R15 ;  /* 0x0000000d080d7223 */ /* 0x001fc6000000000f */
[----:B------:R-:W-:Y:S01]  /*03c0*/  LDS R8, [R6+0x480] ;  /* 0x0004800006087984 */ /* 0x000fe20000000800 */
[----:B------:R-:W-:-:S03]  /*03d0*/  FFMA R24, R12, R9, R13 ;  /* 0x000000090c187223 */ /* 0x000fc6000000000d */
[----:B------:R-:W-:Y:S01]  /*03e0*/  LDS R9, [R6+0x400] ;  /* 0x0004000006097984 */ /* 0x000fe20000000800 */
[----:B-1----:R-:W-:-:S03]  /*03f0*/  FFMA R10, R17, R10, R24 ;  /* 0x0000000a110a7223 */ /* 0x002fc60000000018 */
[----:B------:R-:W0:Y:S01]  /*0400*/  LDS.128 R12, [R16+0x20] ;  /* 0x00002000100c7984 */ /* 0x000e220000000c00 */
[----:B------:R-:W-:-:S03]  /*0410*/  FFMA R11, R25, R11, R10 ;  /* 0x0000000b190b7223 */ /* 0x000fc6000000000a */
[----:B------:R-:W1:Y:S04]  /*0420*/  LDS R17, [R6+0x500] ;  /* 0x0005000006117984 */ /* 0x000e680000000800 */
[----:B------:R-:W2:Y:S01]  /*0430*/  LDS R25, [R6+0x580] ;  /* 0x0005800006197984 */ /* 0x000ea20000000800 */
[----:B0-----:R-:W-:-:S03]  /*0440*/  FFMA R9, R12, R9, R11 ;  /* 0x000000090c097223 */ /* 0x001fc6000000000b */
[----:B------:R-:W-:Y:S01]  /*0450*/  LDS R12, [R6+0x680] ;  /* 0x00068000060c7984 */ /* 0x000fe20000000800 */
[----:B------:R-:W-:-:S03]  /*0460*/  FFMA R24, R8, R13, R9 ;  /* 0x0000000d08187223 */ /* 0x000fc60000000009 */
[----:B------:R-:W-:Y:S01]  /*0470*/  LDS R13, [R6+0x600] ;  /* 0x00060000060d7984 */ /* 0x000fe20000000800 */
[----:B-1----:R-:W-:-:S03]  /*0480*/  FFMA R14, R17, R14, R24 ;  /* 0x0000000e110e7223 */ /* 0x002fc60000000018 */
[----:B------:R-:W0:Y:S01]  /*0490*/  LDS.128 R8, [R16+0x30] ;  /* 0x0000300010087984 */ /* 0x000e220000000c00 */
[----:B--2---:R-:W-:-:S03]  /*04a0*/  FFMA R15, R25, R15, R14 ;  /* 0x0000000f190f7223 */ /* 0x004fc6000000000e */
        /* <DEDUP_REMOVED lines=19> */
[----:B------:R-:W-:Y:S04]  /*05e0*/  LDS R24, [R6+0xc80] ;  /* 0x000c800006187984 */ /* 0x000fe80000000800 */
[----:B------:R-:W-:Y:S01]  /*05f0*/  LDS R17, [R6+0xd00] ;  /* 0x000d000006117984 */ /* 0x000fe20000000800 */
[----:B0-----:R-:W-:-:S03]  /*0600*/  FFMA R13, R8, R13, R15 ;  /* 0x0000000d080d7223 */ /* 0x001fc6000000000f */
[----:B------:R-:W0:Y:S01]  /*0610*/  LDS R8, [R6+0xb80] ;  /* 0x000b800006087984 */ /* 0x000e220000000800 */
[----:B------:R-:W-:-:S03]  /*0620*/  FFMA R26, R12, R9, R13 ;  /* 0x000000090c1a7223 */ /* 0x000fc6000000000d */
[----:B------:R-:W-:Y:S01]  /*0630*/  LDS R9, [R6+0xc00] ;  /* 0x000c000006097984 */ /* 0x000fe20000000800 */
[----:B-1----:R-:W-:-:S03]  /*0640*/  FFMA R25, R25, R10, R26 ;  /* 0x0000000a19197223 */ /* 0x002fc6000000001a */
[----:B------:R-:W1:Y:S01]  /*0650*/  LDS.128 R12, [R16+0x60] ;  /* 0x00006000100c7984 */ /* 0x000e620000000c00 */
[----:B0-----:R-:W-:-:S03]  /*0660*/  FFMA R11, R8, R11, R25 ;  /* 0x0000000b080b7223 */ /* 0x001fc60000000019 */
[----:B------:R-:W-:Y:S01]  /*0670*/  LDS R25, [R6+0xf80] ;  /* 0x000f800006197984 */ /* 0x000fe20000000800 */
[----:B-1----:R-:W-:-:S03]  /*0680*/  FFMA R9, R12, R9, R11 ;  /* 0x000000090c097223 */ /* 0x002fc6000000000b */
[----:B------:R-:W0:Y:S01]  /*0690*/  LDS R12, [R6+0xd80] ;  /* 0x000d8000060c7984 */ /* 0x000e220000000800 */
[----:B------:R-:W-:-:S03]  /*06a0*/  FFMA R26, R24, R13, R9 ;  /* 0x0000000d181a7223 */ /* 0x000fc60000000009 */
[----:B------:R-:W-:Y:S01]  /*06b0*/  LDS R13, [R6+0xe00] ;  /* 0x000e0000060d7984 */ /* 0x000fe20000000800 */
[----:B------:R-:W-:-:S03]  /*06c0*/  FFMA R17, R17, R14, R26 ;  /* 0x0000000e11117223 */ /* 0x000fc6000000001a */
[----:B------:R-:W1:Y:S04]  /*06d0*/  LDS.128 R8, [R16+0x70] ;  /* 0x0000700010087984 */ /* 0x000e680000000c00 */
[----:B------:R-:W2:Y:S04]  /*06e0*/  LDS R24, [R6+0xe80] ;  /* 0x000e800006187984 */ /* 0x000ea80000000800 */
[----:B------:R-:W3:Y:S01]  /*06f0*/  LDS R14, [R6+0xf00] ;  /* 0x000f0000060e7984 */ /* 0x000ee20000000800 */
[----:B0-----:R-:W-:-:S04]  /*0700*/  FFMA R15, R12, R15, R17 ;  /* 0x0000000f0c0f7223 */ /* 0x001fc80000000011 */
[----:B-1----:R-:W-:-:S04]  /*0710*/  FFMA R13, R8, R13, R15 ;  /* 0x0000000d080d7223 */ /* 0x002fc8000000000f */
[----:B--2---:R-:W-:-:S04]  /*0720*/  FFMA R9, R24, R9, R13 ;  /* 0x0000000918097223 */ /* 0x004fc8000000000d */
[----:B---3--:R-:W-:-:S04]  /*0730*/  FFMA R10, R14, R10, R9 ;  /* 0x0000000a0e0a7223 */ /* 0x008fc80000000009 */
[----:B------:R-:W-:Y:S01]  /*0740*/  FFMA R11, R25, R11, R10 ;  /* 0x0000000b190b7223 */ /* 0x000fe2000000000a */
[----:B------:R-:W-:Y:S06]  /*0750*/  BAR.SYNC.DEFER_BLOCKING 0x0 ;  /* 0x0000000000007b1d */ /* 0x000fec0000010000 */
[----:B------:R-:W-:Y:S05]  /*0760*/  @P0 BRA `(.L_x_6) ;  /* 0xfffffff800ac0947 */ /* 0x000fea000383ffff */
.L_x_5:
[----:B------:R-:W-:Y:S01]  /*0770*/  STG.E desc[UR8][R22.64], R11 ;  /* 0x0000000b16007986 */ /* 0x000fe2000c101908 */
[----:B------:R-:W-:Y:S05]  /*0780*/  EXIT ;  /* 0x000000000000794d */ /* 0x000fea0003800000 */
.L_x_7:
        /* <DEDUP_REMOVED lines=15> */
.L_x_12:


//--------------------- .text._Z25matmul_corner_turn_kernelPfS_S_i --------------------------
	.section	.text._Z25matmul_corner_turn_kernelPfS_S_i,"ax",@progbits
	.align	128
        .global         _Z25matmul_corner_turn_kernelPfS_S_i
        .type           _Z25matmul_corner_turn_kernelPfS_S_i,@function
        .size           _Z25matmul_corner_turn_kernelPfS_S_i,(.L_x_13 - _Z25matmul_corner_turn_kernelPfS_S_i)
        .other          _Z25matmul_corner_turn_kernelPfS_S_i,@"STO_CUDA_ENTRY STV_DEFAULT"
_Z25matmul_corner_turn_kernelPfS_S_i:
.text._Z25matmul_corner_turn_kernelPfS_S_i:
        /* <DEDUP_REMOVED lines=30> */
[----:B------:R-:W-:Y:S02]  /*01e0*/  LEA R32, R29, UR4, 0x7 ;  /* 0x000000041d207c11 */ /* 0x000fe4000f8e38ff */
[C---:B------:R-:W-:Y:S02]  /*01f0*/  LEA R30, R31.reuse, UR5, 0x7 ;  /* 0x000000051f1e7c11 */ /* 0x040fe4000f8e38ff */
[----:B------:R-:W-:Y:S02]  /*0200*/  LEA R31, R31, R32, 0x2 ;  /* 0x000000201f1f7211 */ /* 0x000fe400078e10ff */
[----:B------:R-:W-:-:S07]  /*0210*/  LEA R29, R29, R30, 0x2 ;  /* 0x0000001e1d1d7211 */ /* 0x000fce00078e10ff */
.L_x_9:
[----:B-1----:R-:W-:-:S04]  /*0220*/  IMAD.WIDE.U32 R14, R2, 0x4, R36 ;  /* 0x00000004020e7825 */ /* 0x002fc800078e0024 */
[----:B--2---:R-:W-:Y:S01]  /*0230*/  IMAD.WIDE.U32 R16, R3, 0x4, R34 ;  /* 0x0000000403107825 */ /* 0x004fe200078e0022 */
        /* <DEDUP_REMOVED lines=9> */
[----:B------:R-:W-:Y:S04]  /*02d0*/  LDS.128 R4, [R32] ;  /* 0x0000000020047984 */ /* 0x000fe80000000c00 */
[----:B------:R-:W0:Y:S04]  /*02e0*/  LDS.128 R8, [R30] ;  /* 0x000000001e087984 */ /* 0x000e280000000c00 */
[----:B------:R-:W-:Y:S04]  /*02f0*/  LDS.128 R20, [R32+0x10] ;  /* 0x0000100020147984 */ /* 0x000fe80000000c00 */
[----:B------:R-:W1:Y:S04]  /*0300*/  LDS.128 R24, [R30+0x10] ;  /* 0x000010001e187984 */ /* 0x000e680000000c00 */
[----:B------:R-:W-:Y:S01]  /*0310*/  LDS.128 R16, [R30+0x20] ;  /* 0x000020001e107984 */ /* 0x000fe20000000c00 */
[----:B0-----:R-:W-:-:S03]  /*0320*/  FFMA R4, R4, R8, R13 ;  /* 0x0000000804047223 */ /* 0x001fc6000000000d */
[----:B------:R-:W0:Y:S01]  /*0330*/  LDS.128 R12, [R32+0x20] ;  /* 0x00002000200c7984 */ /* 0x000e220000000c00 */
[----:B------:R-:W-:-:S04]  /*0340*/  FFMA R5, R5, R9, R4 ;  /* 0x0000000905057223 */ /* 0x000fc80000000004 */
[----:B------:R-:W-:-:S04]  /*0350*/  FFMA R6, R6, R10, R5 ;  /* 0x0000000a06067223 */ /* 0x000fc80000000005 */
[----:B------:R-:W-:Y:S02]  /*0360*/  FFMA R7, R7, R11, R6 ;  /* 0x0000000b07077223 */ /* 0x000fe40000000006 */
[----:B------:R-:W-:Y:S02]  /*0370*/  LDS.128 R8, [R30+0x30] ;  /* 0x000030001e087984 */ /* 0x000fe40000000c00 */
[----:B-1----:R-:W-:Y:S02]  /*0380*/  FFMA R20, R20, R24, R7 ;  /* 0x0000001814147223 */ /* 0x002fe40000000007 */
[----:B------:R-:W1:Y:S02]  /*0390*/  LDS.128 R4, [R32+0x30] ;  /* 0x0000300020047984 */ /* 0x000e640000000c00 */
[----:B------:R-:W-:-:S04]  /*03a0*/  FFMA R21, R21, R25, R20 ;  /* 0x0000001915157223 */ /* 0x000fc80000000014 */
[----:B------:R-:W-:-:S04]  /*03b0*/  FFMA R22, R22, R26, R21 ;  /* 0x0000001a16167223 */ /* 0x000fc80000000015 */
[----:B------:R-:W-:Y:S02]  /*03c0*/  FFMA R23, R23, R27, R22 ;  /* 0x0000001b17177223 */ /* 0x000fe40000000016 */
[----:B------:R-:W-:Y:S02]  /*03d0*/  LDS.128 R24, [R32+0x40] ;  /* 0x0000400020187984 */ /* 0x000fe40000000c00 */
[----:B0-----:R-:W-:Y:S02]  /*03e0*/  FFMA R12, R12, R16, R23 ;  /* 0x000000100c0c7223 */ /* 0x001fe40000000017 */
[----:B------:R-:W0:Y:S02]  /*03f0*/  LDS.128 R20, [R30+0x40] ;  /* 0x000040001e147984 */ /* 0x000e240000000c00 */
        /* <DEDUP_REMOVED lines=20> */
[----:B------:R-:W-:-:S04]  /*0540*/  FFMA R15, R15, R19, R14 ;  /* 0x000000130f0f7223 */ /* 0x000fc8000000000e */
[----:B0-----:R-:W-:-:S04]  /*0550*/  FFMA R4, R4, R8, R15 ;  /* 0x0000000804047223 */ /* 0x001fc8000000000f */
[----:B------:R-:W-:-:S04]  /*0560*/  FFMA R5, R5, R9, R4 ;  /* 0x0000000905057223 */ /* 0x000fc80000000004 */
[----:B------:R-:W-:-:S04]  /*0570*/  FFMA R6, R6, R10, R5 ;  /* 0x0000000a06067223 */ /* 0x000fc80000000005 */
[----:B------:R-:W-:-:S04]  /*0580*/  FFMA R7, R7, R11, R6 ;  /* 0x0000000b07077223 */ /* 0x000fc80000000006 */
[----:B-1----:R-:W-:-:S04]  /*0590*/  FFMA R20, R20, R24, R7 ;  /* 0x0000001814147223 */ /* 0x002fc80000000007 */
[----:B------:R-:W-:-:S04]  /*05a0*/  FFMA R21, R21, R25, R20 ;  /* 0x0000001915157223 */ /* 0x000fc80000000014 */
[----:B------:R-:W-:-:S04]  /*05b0*/  FFMA R22, R22, R26, R21 ;  /* 0x0000001a16167223 */ /* 0x000fc80000000015 */
[----:B------:R-:W-:Y:S01]  /*05c0*/  FFMA R13, R23, R27, R22 ;  /* 0x0000001b170d7223 */ /* 0x000fe20000000016 */
[----:B------:R-:W-:Y:S06]  /*05d0*/  BAR.SYNC.DEFER_BLOCKING 0x0 ;  /* 0x0000000000007b1d */ /* 0x000fec0000010000 */
[----:B------:R-:W-:Y:S05]  /*05e0*/  @P0 BRA `(.L_x_9) ;  /* 0xfffffffc000c0947 */ /* 0x000fea000383ffff */
.L_x_8:
[----:B------:R-:W-:Y:S01]  /*05f0*/  STG.E desc[UR8][R38.64], R13 ;  /* 0x0000000d26007986 */ /* 0x000fe2000c101908 */
[----:B------:R-:W-:Y:S05]  /*0600*/  EXIT ;  /* 0x000000000000794d */ /* 0x000fea0003800000 */
.L_x_10:
        /* <DEDUP_REMOVED lines=15> */
.L_x_13:


//--------------------- .nv.shared.reserved.0     --------------------------
	.section	.nv.shared.reserved.0,"aw",@nobits
	.weak		__nv_reservedSMEM_offset_0_alias
	.size		__nv_reservedSMEM_offset_0_alias, 0, 64
	.other		__nv_reservedSMEM_offset_0_alias,@"STO_CUDA_RESERVED_SHARED STV_DEFAULT"
__nv_reservedSMEM_offset_0_alias:
	.zero		0
	.zero		64


//--------------------- .nv.shared._Z29matmul_not_corner_turn_kernelPfS_S_i --------------------------
	.section	.nv.shared._Z29matmul_not_corner_turn_kernelPfS_S_i,"aw",@nobits
	.sectionflags	@""
	.align	4
.nv.shared._Z29matmul_not_corner_turn_kernelPfS_S_i:
	.zero		9216


//--------------------- .nv.shared._Z25matmul_corner_turn_kernelPfS_S_i --------------------------
	.section	.nv.shared._Z25matmul_corner_turn_kernelPfS_S_i,"aw",@nobits
	.sectionflags	@""
	.align	4
.nv.shared._Z25matmul_corner_turn_kernelPfS_S_i:
	.zero		9216


//--------------------- .nv.constant0._Z19check_result_kernelPKfS0_S0_iiiPi --------------------------
	.section	.nv.constant0._Z19check_result_kernelPKfS0_S0_iiiPi,"a",@progbits
	.sectionflags	@""
	.align	4
.nv.constant0._Z19check_result_kernelPKfS0_S0_iiiPi:
	.zero		944


//--------------------- .nv.constant0._Z29matmul_not_corner_turn_kernelPfS_S_i --------------------------
	.section	.nv.constant0._Z29matmul_not_corner_turn_kernelPfS_S_i,"a",@progbits
	.sectionflags	@""
	.align	4
.nv.constant0._Z29matmul_not_corner_turn_kernelPfS_S_i:
	.zero		924


//--------------------- .nv.constant0._Z25matmul_corner_turn_kernelPfS_S_i --------------------------
	.section	.nv.constant0._Z25matmul_corner_turn_kernelPfS_S_i,"a",@progbits
	.sectionflags	@""
	.align	4
.nv.constant0._Z25matmul_corner_turn_kernelPfS_S_i:
	.zero		924


//--------------------- SYMBOLS --------------------------

	.type		.nv.reservedSmem.offset0,@object
	.size		.nv.reservedSmem.offset0,0x4
	.type		.nv.reservedSmem.cap,@object
	.size		.nv.reservedSmem.cap,0x4
